	.target	sm_80

	.elftype	@"ET_EXEC"


//--------------------- .note.nv.tkinfo           --------------------------
	.section	.note.nv.tkinfo,"",@"SHT_NOTE"
	.sectionflags	@"SHF_NOTE_NV_TKINFO"
	.tkinfo
        /*0018*/ 	.word	0x00000002
        /*0030*/ 	.string	""
        /*0030*/ 	.string	"ptxas"
        /*0030*/ 	.string	"Cuda compilation tools, release 13.0, V13.0.88"
        /*0030*/ 	.string	"Build cuda_13.0.r13.0/compiler.36424714_0"
        /*0030*/ 	.string	"-arch sm_80 -m 64 "



//--------------------- .note.nv.cuinfo           --------------------------
	.section	.note.nv.cuinfo,"",@"SHT_NOTE"
	.sectionflags	@"SHF_NOTE_NV_CUINFO"
        /*0018*/ 	.short	0x0002
        /*001a*/ 	.short	0x0050
        /*001c*/ 	.short	0x0082
	.zero		2


//--------------------- .nv.info                  --------------------------
	.section	.nv.info,"",@"SHT_CUDA_INFO"
	.align	4


	//----- nvinfo : EIATTR_REGCOUNT
	.align		4
        /*0000*/ 	.byte	0x04, 0x2f
        /*0002*/ 	.short	(.L_29 - .L_28)
	.align		4
.L_28:
        /*0004*/ 	.word	index@(_ZN2at6native13im2col_kernelIdEEvlPKT_llllllllllllPS2_)
        /*0008*/ 	.word	0x0000003a


	//----- nvinfo : EIATTR_FRAME_SIZE
	.align		4
.L_29:
        /*000c*/ 	.byte	0x04, 0x11
        /*000e*/ 	.short	(.L_31 - .L_30)
	.align		4
.L_30:
        /*0010*/ 	.word	index@($__internal_6_$__cuda_sm20_div_s64)
        /*0014*/ 	.word	0x00000000


	//----- nvinfo : EIATTR_FRAME_SIZE
	.align		4
.L_31:
        /*0018*/ 	.byte	0x04, 0x11
        /*001a*/ 	.short	(.L_33 - .L_32)
	.align		4
.L_32:
        /*001c*/ 	.word	index@(_ZN2at6native13im2col_kernelIdEEvlPKT_llllllllllllPS2_)
        /*0020*/ 	.word	0x00000000


	//----- nvinfo : EIATTR_REGCOUNT
	.align		4
.L_33:
        /*0024*/ 	.byte	0x04, 0x2f
        /*0026*/ 	.short	(.L_35 - .L_34)
	.align		4
.L_34:
        /*0028*/ 	.word	index@(_ZN2at6native13im2col_kernelIfEEvlPKT_llllllllllllPS2_)
        /*002c*/ 	.word	0x00000038


	//----- nvinfo : EIATTR_FRAME_SIZE
	.align		4
.L_35:
        /*0030*/ 	.byte	0x04, 0x11
        /*0032*/ 	.short	(.L_37 - .L_36)
	.align		4
.L_36:
        /*0034*/ 	.word	index@($__internal_5_$__cuda_sm20_div_s64)
        /*0038*/ 	.word	0x00000000


	//----- nvinfo : EIATTR_FRAME_SIZE
	.align		4
.L_37:
        /*003c*/ 	.byte	0x04, 0x11
        /*003e*/ 	.short	(.L_39 - .L_38)
	.align		4
.L_38:
        /*0040*/ 	.word	index@(_ZN2at6native13im2col_kernelIfEEvlPKT_llllllllllllPS2_)
        /*0044*/ 	.word	0x00000000


	//----- nvinfo : EIATTR_REGCOUNT
	.align		4
.L_39:
        /*0048*/ 	.byte	0x04, 0x2f
        /*004a*/ 	.short	(.L_41 - .L_40)
	.align		4
.L_40:
        /*004c*/ 	.word	index@(_ZN2at6native13im2col_kernelIN3c107complexIdEEEEvlPKT_llllllllllllPS5_)
        /*0050*/ 	.word	0x0000003b


	//----- nvinfo : EIATTR_FRAME_SIZE
	.align		4
.L_41:
        /*0054*/ 	.byte	0x04, 0x11
        /*0056*/ 	.short	(.L_43 - .L_42)
	.align		4
.L_42:
        /*0058*/ 	.word	index@($__internal_4_$__cuda_sm20_div_s64)
        /*005c*/ 	.word	0x00000000


	//----- nvinfo : EIATTR_FRAME_SIZE
	.align		4
.L_43:
        /*0060*/ 	.byte	0x04, 0x11
        /*0062*/ 	.short	(.L_45 - .L_44)
	.align		4
.L_44:
        /*0064*/ 	.word	index@(_ZN2at6native13im2col_kernelIN3c107complexIdEEEEvlPKT_llllllllllllPS5_)
        /*0068*/ 	.word	0x00000000


	//----- nvinfo : EIATTR_REGCOUNT
	.align		4
.L_45:
        /*006c*/ 	.byte	0x04, 0x2f
        /*006e*/ 	.short	(.L_47 - .L_46)
	.align		4
.L_46:
        /*0070*/ 	.word	index@(_ZN2at6native13im2col_kernelIN3c107complexIfEEEEvlPKT_llllllllllllPS5_)
        /*0074*/ 	.word	0x0000003a


	//----- nvinfo : EIATTR_FRAME_SIZE
	.align		4
.L_47:
        /*0078*/ 	.byte	0x04, 0x11
        /*007a*/ 	.short	(.L_49 - .L_48)
	.align		4
.L_48:
        /*007c*/ 	.word	index@($__internal_3_$__cuda_sm20_div_s64)
        /*0080*/ 	.word	0x00000000


	//----- nvinfo : EIATTR_FRAME_SIZE
	.align		4
.L_49:
        /*0084*/ 	.byte	0x04, 0x11
        /*0086*/ 	.short	(.L_51 - .L_50)
	.align		4
.L_50:
        /*0088*/ 	.word	index@(_ZN2at6native13im2col_kernelIN3c107complexIfEEEEvlPKT_llllllllllllPS5_)
        /*008c*/ 	.word	0x00000000


	//----- nvinfo : EIATTR_REGCOUNT
	.align		4
.L_51:
        /*0090*/ 	.byte	0x04, 0x2f
        /*0092*/ 	.short	(.L_53 - .L_52)
	.align		4
.L_52:
        /*0094*/ 	.word	index@(_ZN2at6native13im2col_kernelIN3c104HalfEEEvlPKT_llllllllllllPS4_)
        /*0098*/ 	.word	0x0000002c


	//----- nvinfo : EIATTR_FRAME_SIZE
	.align		4
.L_53:
        /*009c*/ 	.byte	0x04, 0x11
        /*009e*/ 	.short	(.L_55 - .L_54)
	.align		4
.L_54:
        /*00a0*/ 	.word	index@($__internal_2_$__cuda_sm20_div_s64)
        /*00a4*/ 	.word	0x00000000


	//----- nvinfo : EIATTR_FRAME_SIZE
	.align		4
.L_55:
        /*00a8*/ 	.byte	0x04, 0x11
        /*00aa*/ 	.short	(.L_57 - .L_56)
	.align		4
.L_56:
        /*00ac*/ 	.word	index@(_ZN2at6native13im2col_kernelIN3c104HalfEEEvlPKT_llllllllllllPS4_)
        /*00b0*/ 	.word	0x00000000


	//----- nvinfo : EIATTR_REGCOUNT
	.align		4
.L_57:
        /*00b4*/ 	.byte	0x04, 0x2f
        /*00b6*/ 	.short	(.L_59 - .L_58)
	.align		4
.L_58:
        /*00b8*/ 	.word	index@(_ZN2at6native13im2col_kernelIN3c108BFloat16EEEvlPKT_llllllllllllPS4_)
        /*00bc*/ 	.word	0x0000002c


	//----- nvinfo : EIATTR_FRAME_SIZE
	.align		4
.L_59:
        /*00c0*/ 	.byte	0x04, 0x11
        /*00c2*/ 	.short	(.L_61 - .L_60)
	.align		4
.L_60:
        /*00c4*/ 	.word	index@($__internal_1_$__cuda_sm20_div_s64)
        /*00c8*/ 	.word	0x00000000


	//----- nvinfo : EIATTR_FRAME_SIZE
	.align		4
.L_61:
        /*00cc*/ 	.byte	0x04, 0x11
        /*00ce*/ 	.short	(.L_63 - .L_62)
	.align		4
.L_62:
        /*00d0*/ 	.word	index@(_ZN2at6native13im2col_kernelIN3c108BFloat16EEEvlPKT_llllllllllllPS4_)
        /*00d4*/ 	.word	0x00000000


	//----- nvinfo : EIATTR_REGCOUNT
	.align		4
.L_63:
        /*00d8*/ 	.byte	0x04, 0x2f
        /*00da*/ 	.short	(.L_65 - .L_64)
	.align		4
.L_64:
        /*00dc*/ 	.word	index@(_ZN2at6native13im2col_kernelIbEEvlPKT_llllllllllllPS2_)
        /*00e0*/ 	.word	0x00000032


	//----- nvinfo : EIATTR_FRAME_SIZE
	.align		4
.L_65:
        /*00e4*/ 	.byte	0x04, 0x11
        /*00e6*/ 	.short	(.L_67 - .L_66)
	.align		4
.L_66:
        /*00e8*/ 	.word	index@($__internal_0_$__cuda_sm20_div_s64)
        /*00ec*/ 	.word	0x00000000


	//----- nvinfo : EIATTR_FRAME_SIZE
	.align		4
.L_67:
        /*00f0*/ 	.byte	0x04, 0x11
        /*00f2*/ 	.short	(.L_69 - .L_68)
	.align		4
.L_68:
        /*00f4*/ 	.word	index@(_ZN2at6native13im2col_kernelIbEEvlPKT_llllllllllllPS2_)
        /*00f8*/ 	.word	0x00000000


	//----- nvinfo : EIATTR_MIN_STACK_SIZE
	.align		4
.L_69:
        /*00fc*/ 	.byte	0x04, 0x12
        /*00fe*/ 	.short	(.L_71 - .L_70)
	.align		4
.L_70:
        /*0100*/ 	.word	index@(_ZN2at6native13im2col_kernelIbEEvlPKT_llllllllllllPS2_)
        /*0104*/ 	.word	0x00000000


	//----- nvinfo : EIATTR_MIN_STACK_SIZE
	.align		4
.L_71:
        /*0108*/ 	.byte	0x04, 0x12
        /*010a*/ 	.short	(.L_73 - .L_72)
	.align		4
.L_72:
        /*010c*/ 	.word	index@(_ZN2at6native13im2col_kernelIN3c108BFloat16EEEvlPKT_llllllllllllPS4_)
        /*0110*/ 	.word	0x00000000


	//----- nvinfo : EIATTR_MIN_STACK_SIZE
	.align		4
.L_73:
        /*0114*/ 	.byte	0x04, 0x12
        /*0116*/ 	.short	(.L_75 - .L_74)
	.align		4
.L_74:
        /*0118*/ 	.word	index@(_ZN2at6native13im2col_kernelIN3c104HalfEEEvlPKT_llllllllllllPS4_)
        /*011c*/ 	.word	0x00000000


	//----- nvinfo : EIATTR_MIN_STACK_SIZE
	.align		4
.L_75:
        /*0120*/ 	.byte	0x04, 0x12
        /*0122*/ 	.short	(.L_77 - .L_76)
	.align		4
.L_76:
        /*0124*/ 	.word	index@(_ZN2at6native13im2col_kernelIN3c107complexIfEEEEvlPKT_llllllllllllPS5_)
        /*0128*/ 	.word	0x00000000


	//----- nvinfo : EIATTR_MIN_STACK_SIZE
	.align		4
.L_77:
        /*012c*/ 	.byte	0x04, 0x12
        /*012e*/ 	.short	(.L_79 - .L_78)
	.align		4
.L_78:
        /*0130*/ 	.word	index@(_ZN2at6native13im2col_kernelIN3c107complexIdEEEEvlPKT_llllllllllllPS5_)
        /*0134*/ 	.word	0x00000000


	//----- nvinfo : EIATTR_MIN_STACK_SIZE
	.align		4
.L_79:
        /*0138*/ 	.byte	0x04, 0x12
        /*013a*/ 	.short	(.L_81 - .L_80)
	.align		4
.L_80:
        /*013c*/ 	.word	index@(_ZN2at6native13im2col_kernelIfEEvlPKT_llllllllllllPS2_)
        /*0140*/ 	.word	0x00000000


	//----- nvinfo : EIATTR_MIN_STACK_SIZE
	.align		4
.L_81:
        /*0144*/ 	.byte	0x04, 0x12
        /*0146*/ 	.short	(.L_83 - .L_82)
	.align		4
.L_82:
        /*0148*/ 	.word	index@(_ZN2at6native13im2col_kernelIdEEvlPKT_llllllllllllPS2_)
        /*014c*/ 	.word	0x00000000
.L_83:


//--------------------- .nv.info._ZN2at6native13im2col_kernelIbEEvlPKT_llllllllllllPS2_ --------------------------
	.section	.nv.info._ZN2at6native13im2col_kernelIbEEvlPKT_llllllllllllPS2_,"",@"SHT_CUDA_INFO"
	.sectionflags	@""
	.align	4


	//----- nvinfo : EIATTR_CUDA_API_VERSION
	.align		4
        /*0000*/ 	.byte	0x04, 0x37
        /*0002*/ 	.short	(.L_85 - .L_84)
.L_84:
        /*0004*/ 	.word	0x00000082


	//----- nvinfo : EIATTR_SW2861232_WAR
	.align		4
.L_85:
        /*0008*/ 	.byte	0x01, 0x35
	.zero		2


	//----- nvinfo : EIATTR_PARAM_CBANK
	.align		4
        /*000c*/ 	.byte	0x04, 0x0a
        /*000e*/ 	.short	(.L_87 - .L_86)
	.align		4
.L_86:
        /*0010*/ 	.word	index@(.nv.constant0._ZN2at6native13im2col_kernelIbEEvlPKT_llllllllllllPS2_)
        /*0014*/ 	.short	0x0160
        /*0016*/ 	.short	0x0078


	//----- nvinfo : EIATTR_CBANK_PARAM_SIZE
	.align		4
.L_87:
        /*0018*/ 	.byte	0x03, 0x19
        /*001a*/ 	.short	0x0078


	//----- nvinfo : EIATTR_KPARAM_INFO
	.align		4
        /*001c*/ 	.byte	0x04, 0x17
        /*001e*/ 	.short	(.L_89 - .L_88)
.L_88:
        /*0020*/ 	.word	0x00000000
        /*0024*/ 	.short	0x000e
        /*0026*/ 	.short	0x0070
        /*0028*/ 	.byte	0x00, 0xf0, 0x21, 0x00


	//----- nvinfo : EIATTR_KPARAM_INFO
	.align		4
.L_89:
        /*002c*/ 	.byte	0x04, 0x17
        /*002e*/ 	.short	(.L_91 - .L_90)
.L_90:
        /*0030*/ 	.word	0x00000000
        /*0034*/ 	.short	0x000d
        /*0036*/ 	.short	0x0068
        /*0038*/ 	.byte	0x00, 0xf0, 0x21, 0x00


	//----- nvinfo : EIATTR_KPARAM_INFO
	.align		4
.L_91:
        /*003c*/ 	.byte	0x04, 0x17
        /*003e*/ 	.short	(.L_93 - .L_92)
.L_92:
        /*0040*/ 	.word	0x00000000
        /*0044*/ 	.short	0x000c
        /*0046*/ 	.short	0x0060
        /*0048*/ 	.byte	0x00, 0xf0, 0x21, 0x00


	//----- nvinfo : EIATTR_KPARAM_INFO
	.align		4
.L_93:
        /*004c*/ 	.byte	0x04, 0x17
        /*004e*/ 	.short	(.L_95 - .L_94)
.L_94:
        /*0050*/ 	.word	0x00000000
        /*0054*/ 	.short	0x000b
        /*0056*/ 	.short	0x0058
        /*0058*/ 	.byte	0x00, 0xf0, 0x21, 0x00


	//----- nvinfo : EIATTR_KPARAM_INFO
	.align		4
.L_95:
        /*005c*/ 	.byte	0x04, 0x17
        /*005e*/ 	.short	(.L_97 - .L_96)
.L_96:
        /*0060*/ 	.word	0x00000000
        /*0064*/ 	.short	0x000a
        /*0066*/ 	.short	0x0050
        /*0068*/ 	.byte	0x00, 0xf0, 0x21, 0x00


	//----- nvinfo : EIATTR_KPARAM_INFO
	.align		4
.L_97:
        /*006c*/ 	.byte	0x04, 0x17
        /*006e*/ 	.short	(.L_99 - .L_98)
.L_98:
        /*0070*/ 	.word	0x00000000
        /*0074*/ 	.short	0x0009
        /*0076*/ 	.short	0x0048
        /*0078*/ 	.byte	0x00, 0xf0, 0x21, 0x00


	//----- nvinfo : EIATTR_KPARAM_INFO
	.align		4
.L_99:
        /*007c*/ 	.byte	0x04, 0x17
        /*007e*/ 	.short	(.L_101 - .L_100)
.L_100:
        /*0080*/ 	.word	0x00000000
        /*0084*/ 	.short	0x0008
        /*0086*/ 	.short	0x0040
        /*0088*/ 	.byte	0x00, 0xf0, 0x21, 0x00


	//----- nvinfo : EIATTR_KPARAM_INFO
	.align		4
.L_101:
        /*008c*/ 	.byte	0x04, 0x17
        /*008e*/ 	.short	(.L_103 - .L_102)
.L_102:
        /*0090*/ 	.word	0x00000000
        /*0094*/ 	.short	0x0007
        /*0096*/ 	.short	0x0038
        /*0098*/ 	.byte	0x00, 0xf0, 0x21, 0x00


	//----- nvinfo : EIATTR_KPARAM_INFO
	.align		4
.L_103:
        /*009c*/ 	.byte	0x04, 0x17
        /*009e*/ 	.short	(.L_105 - .L_104)
.L_104:
        /*00a0*/ 	.word	0x00000000
        /*00a4*/ 	.short	0x0006
        /*00a6*/ 	.short	0x0030
        /*00a8*/ 	.byte	0x00, 0xf0, 0x21, 0x00


	//----- nvinfo : EIATTR_KPARAM_INFO
	.align		4
.L_105:
        /*00ac*/ 	.byte	0x04, 0x17
        /*00ae*/ 	.short	(.L_107 - .L_106)
.L_106:
        /*00b0*/ 	.word	0x00000000
        /*00b4*/ 	.short	0x0005
        /*00b6*/ 	.short	0x0028
        /*00b8*/ 	.byte	0x00, 0xf0, 0x21, 0x00


	//----- nvinfo : EIATTR_KPARAM_INFO
	.align		4
.L_107:
        /*00bc*/ 	.byte	0x04, 0x17
        /*00be*/ 	.short	(.L_109 - .L_108)
.L_108:
        /*00c0*/ 	.word	0x00000000
        /*00c4*/ 	.short	0x0004
        /*00c6*/ 	.short	0x0020
        /*00c8*/ 	.byte	0x00, 0xf0, 0x21, 0x00


	//----- nvinfo : EIATTR_KPARAM_INFO
	.align		4
.L_109:
        /*00cc*/ 	.byte	0x04, 0x17
        /*00ce*/ 	.short	(.L_111 - .L_110)
.L_110:
        /*00d0*/ 	.word	0x00000000
        /*00d4*/ 	.short	0x0003
        /*00d6*/ 	.short	0x0018
        /*00d8*/ 	.byte	0x00, 0xf0, 0x21, 0x00


	//----- nvinfo : EIATTR_KPARAM_INFO
	.align		4
.L_111:
        /*00dc*/ 	.byte	0x04, 0x17
        /*00de*/ 	.short	(.L_113 - .L_112)
.L_112:
        /*00e0*/ 	.word	0x00000000
        /*00e4*/ 	.short	0x0002
        /*00e6*/ 	.short	0x0010
        /*00e8*/ 	.byte	0x00, 0xf0, 0x21, 0x00


	//----- nvinfo : EIATTR_KPARAM_INFO
	.align		4
.L_113:
        /*00ec*/ 	.byte	0x04, 0x17
        /*00ee*/ 	.short	(.L_115 - .L_114)
.L_114:
        /*00f0*/ 	.word	0x00000000
        /*00f4*/ 	.short	0x0001
        /*00f6*/ 	.short	0x0008
        /*00f8*/ 	.byte	0x00, 0xf0, 0x21, 0x00


	//----- nvinfo : EIATTR_KPARAM_INFO
	.align		4
.L_115:
        /*00fc*/ 	.byte	0x04, 0x17
        /*00fe*/ 	.short	(.L_117 - .L_116)
.L_116:
        /*0100*/ 	.word	0x00000000
        /*0104*/ 	.short	0x0000
        /*0106*/ 	.short	0x0000
        /*0108*/ 	.byte	0x00, 0xf0, 0x21, 0x00


	//----- nvinfo : EIATTR_MAXREG_COUNT
	.align		4
.L_117:
        /*010c*/ 	.byte	0x03, 0x1b
        /*010e*/ 	.short	0x0040


	//----- nvinfo : EIATTR_MERCURY_ISA_VERSION
	.align		4
        /*0110*/ 	.byte	0x03, 0x5f
        /*0112*/ 	.short	0x0000


	//----- nvinfo : EIATTR_EXIT_INSTR_OFFSETS
	.align		4
        /*0114*/ 	.byte	0x04, 0x1c
        /*0116*/ 	.short	(.L_119 - .L_118)


	//   ....[0]....
.L_118:
        /*0118*/ 	.word	0x00000070


	//   ....[1]....
        /*011c*/ 	.word	0x000000c0


	//   ....[2]....
        /*0120*/ 	.word	0x000017d0


	//----- nvinfo : EIATTR_MAX_THREADS
	.align		4
.L_119:
        /*0124*/ 	.byte	0x04, 0x05
        /*0126*/ 	.short	(.L_121 - .L_120)
.L_120:
        /*0128*/ 	.word	0x00000400
        /*012c*/ 	.word	0x00000001
        /*0130*/ 	.word	0x00000001


	//----- nvinfo : EIATTR_CRS_STACK_SIZE
	.align		4
.L_121:
        /*0134*/ 	.byte	0x04, 0x1e
        /*0136*/ 	.short	(.L_123 - .L_122)
.L_122:
        /*0138*/ 	.word	0x00000000
.L_123:


//--------------------- .nv.info._ZN2at6native13im2col_kernelIN3c108BFloat16EEEvlPKT_llllllllllllPS4_ --------------------------
	.section	.nv.info._ZN2at6native13im2col_kernelIN3c108BFloat16EEEvlPKT_llllllllllllPS4_,"",@"SHT_CUDA_INFO"
	.sectionflags	@""
	.align	4


	//----- nvinfo : EIATTR_CUDA_API_VERSION
	.align		4
        /*0000*/ 	.byte	0x04, 0x37
        /*0002*/ 	.short	(.L_125 - .L_124)
.L_124:
        /*0004*/ 	.word	0x00000082


	//----- nvinfo : EIATTR_SW2861232_WAR
	.align		4
.L_125:
        /*0008*/ 	.byte	0x01, 0x35
	.zero		2


	//----- nvinfo : EIATTR_PARAM_CBANK
	.align		4
        /*000c*/ 	.byte	0x04, 0x0a
        /*000e*/ 	.short	(.L_127 - .L_126)
	.align		4
.L_126:
        /*0010*/ 	.word	index@(.nv.constant0._ZN2at6native13im2col_kernelIN3c108BFloat16EEEvlPKT_llllllllllllPS4_)
        /*0014*/ 	.short	0x0160
        /*0016*/ 	.short	0x0078


	//----- nvinfo : EIATTR_CBANK_PARAM_SIZE
	.align		4
.L_127:
        /*0018*/ 	.byte	0x03, 0x19
        /*001a*/ 	.short	0x0078


	//----- nvinfo : EIATTR_KPARAM_INFO
	.align		4
        /*001c*/ 	.byte	0x04, 0x17
        /*001e*/ 	.short	(.L_129 - .L_128)
.L_128:
        /*0020*/ 	.word	0x00000000
        /*0024*/ 	.short	0x000e
        /*0026*/ 	.short	0x0070
        /*0028*/ 	.byte	0x00, 0xf0, 0x21, 0x00


	//----- nvinfo : EIATTR_KPARAM_INFO
	.align		4
.L_129:
        /*002c*/ 	.byte	0x04, 0x17
        /*002e*/ 	.short	(.L_131 - .L_130)
.L_130:
        /*0030*/ 	.word	0x00000000
        /*0034*/ 	.short	0x000d
        /*0036*/ 	.short	0x0068
        /*0038*/ 	.byte	0x00, 0xf0, 0x21, 0x00


	//----- nvinfo : EIATTR_KPARAM_INFO
	.align		4
.L_131:
        /*003c*/ 	.byte	0x04, 0x17
        /*003e*/ 	.short	(.L_133 - .L_132)
.L_132:
        /*0040*/ 	.word	0x00000000
        /*0044*/ 	.short	0x000c
        /*0046*/ 	.short	0x0060
        /*0048*/ 	.byte	0x00, 0xf0, 0x21, 0x00


	//----- nvinfo : EIATTR_KPARAM_INFO
	.align		4
.L_133:
        /*004c*/ 	.byte	0x04, 0x17
        /*004e*/ 	.short	(.L_135 - .L_134)
.L_134:
        /*0050*/ 	.word	0x00000000
        /*0054*/ 	.short	0x000b
        /*0056*/ 	.short	0x0058
        /*0058*/ 	.byte	0x00, 0xf0, 0x21, 0x00


	//----- nvinfo : EIATTR_KPARAM_INFO
	.align		4
.L_135:
        /*005c*/ 	.byte	0x04, 0x17
        /*005e*/ 	.short	(.L_137 - .L_136)
.L_136:
        /*0060*/ 	.word	0x00000000
        /*0064*/ 	.short	0x000a
        /*0066*/ 	.short	0x0050
        /*0068*/ 	.byte	0x00, 0xf0, 0x21, 0x00


	//----- nvinfo : EIATTR_KPARAM_INFO
	.align		4
.L_137:
        /*006c*/ 	.byte	0x04, 0x17
        /*006e*/ 	.short	(.L_139 - .L_138)
.L_138:
        /*0070*/ 	.word	0x00000000
        /*0074*/ 	.short	0x0009
        /*0076*/ 	.short	0x0048
        /*0078*/ 	.byte	0x00, 0xf0, 0x21, 0x00


	//----- nvinfo : EIATTR_KPARAM_INFO
	.align		4
.L_139:
        /*007c*/ 	.byte	0x04, 0x17
        /*007e*/ 	.short	(.L_141 - .L_140)
.L_140:
        /*0080*/ 	.word	0x00000000
        /*0084*/ 	.short	0x0008
        /*0086*/ 	.short	0x0040
        /*0088*/ 	.byte	0x00, 0xf0, 0x21, 0x00


	//----- nvinfo : EIATTR_KPARAM_INFO
	.align		4
.L_141:
        /*008c*/ 	.byte	0x04, 0x17
        /*008e*/ 	.short	(.L_143 - .L_142)
.L_142:
        /*0090*/ 	.word	0x00000000
        /*0094*/ 	.short	0x0007
        /*0096*/ 	.short	0x0038
        /*0098*/ 	.byte	0x00, 0xf0, 0x21, 0x00


	//----- nvinfo : EIATTR_KPARAM_INFO
	.align		4
.L_143:
        /*009c*/ 	.byte	0x04, 0x17
        /*009e*/ 	.short	(.L_145 - .L_144)
.L_144:
        /*00a0*/ 	.word	0x00000000
        /*00a4*/ 	.short	0x0006
        /*00a6*/ 	.short	0x0030
        /*00a8*/ 	.byte	0x00, 0xf0, 0x21, 0x00


	//----- nvinfo : EIATTR_KPARAM_INFO
	.align		4
.L_145:
        /*00ac*/ 	.byte	0x04, 0x17
        /*00ae*/ 	.short	(.L_147 - .L_146)
.L_146:
        /*00b0*/ 	.word	0x00000000
        /*00b4*/ 	.short	0x0005
        /*00b6*/ 	.short	0x0028
        /*00b8*/ 	.byte	0x00, 0xf0, 0x21, 0x00


	//----- nvinfo : EIATTR_KPARAM_INFO
	.align		4
.L_147:
        /*00bc*/ 	.byte	0x04, 0x17
        /*00be*/ 	.short	(.L_149 - .L_148)
.L_148:
        /*00c0*/ 	.word	0x00000000
        /*00c4*/ 	.short	0x0004
        /*00c6*/ 	.short	0x0020
        /*00c8*/ 	.byte	0x00, 0xf0, 0x21, 0x00


	//----- nvinfo : EIATTR_KPARAM_INFO
	.align		4
.L_149:
        /*00cc*/ 	.byte	0x04, 0x17
        /*00ce*/ 	.short	(.L_151 - .L_150)
.L_150:
        /*00d0*/ 	.word	0x00000000
        /*00d4*/ 	.short	0x0003
        /*00d6*/ 	.short	0x0018
        /*00d8*/ 	.byte	0x00, 0xf0, 0x21, 0x00


	//----- nvinfo : EIATTR_KPARAM_INFO
	.align		4
.L_151:
        /*00dc*/ 	.byte	0x04, 0x17
        /*00de*/ 	.short	(.L_153 - .L_152)
.L_152:
        /*00e0*/ 	.word	0x00000000
        /*00e4*/ 	.short	0x0002
        /*00e6*/ 	.short	0x0010
        /*00e8*/ 	.byte	0x00, 0xf0, 0x21, 0x00


	//----- nvinfo : EIATTR_KPARAM_INFO
	.align		4
.L_153:
        /*00ec*/ 	.byte	0x04, 0x17
        /*00ee*/ 	.short	(.L_155 - .L_154)
.L_154:
        /*00f0*/ 	.word	0x00000000
        /*00f4*/ 	.short	0x0001
        /*00f6*/ 	.short	0x0008
        /*00f8*/ 	.byte	0x00, 0xf0, 0x21, 0x00


	//----- nvinfo : EIATTR_KPARAM_INFO
	.align		4
.L_155:
        /*00fc*/ 	.byte	0x04, 0x17
        /*00fe*/ 	.short	(.L_157 - .L_156)
.L_156:
        /*0100*/ 	.word	0x00000000
        /*0104*/ 	.short	0x0000
        /*0106*/ 	.short	0x0000
        /*0108*/ 	.byte	0x00, 0xf0, 0x21, 0x00


	//----- nvinfo : EIATTR_MAXREG_COUNT
	.align		4
.L_157:
        /*010c*/ 	.byte	0x03, 0x1b
        /*010e*/ 	.short	0x0040


	//----- nvinfo : EIATTR_MERCURY_ISA_VERSION
	.align		4
        /*0110*/ 	.byte	0x03, 0x5f
        /*0112*/ 	.short	0x0000


	//----- nvinfo : EIATTR_EXIT_INSTR_OFFSETS
	.align		4
        /*0114*/ 	.byte	0x04, 0x1c
        /*0116*/ 	.short	(.L_159 - .L_158)


	//   ....[0]....
.L_158:
        /*0118*/ 	.word	0x00000070


	//   ....[1]....
        /*011c*/ 	.word	0x000000c0


	//   ....[2]....
        /*0120*/ 	.word	0x00001aa0


	//----- nvinfo : EIATTR_MAX_THREADS
	.align		4
.L_159:
        /*0124*/ 	.byte	0x04, 0x05
        /*0126*/ 	.short	(.L_161 - .L_160)
.L_160:
        /*0128*/ 	.word	0x00000400
        /*012c*/ 	.word	0x00000001
        /*0130*/ 	.word	0x00000001


	//----- nvinfo : EIATTR_CRS_STACK_SIZE
	.align		4
.L_161:
        /*0134*/ 	.byte	0x04, 0x1e
        /*0136*/ 	.short	(.L_163 - .L_162)
.L_162:
        /*0138*/ 	.word	0x00000000
.L_163:


//--------------------- .nv.info._ZN2at6native13im2col_kernelIN3c104HalfEEEvlPKT_llllllllllllPS4_ --------------------------
	.section	.nv.info._ZN2at6native13im2col_kernelIN3c104HalfEEEvlPKT_llllllllllllPS4_,"",@"SHT_CUDA_INFO"
	.sectionflags	@""
	.align	4


	//----- nvinfo : EIATTR_CUDA_API_VERSION
	.align		4
        /*0000*/ 	.byte	0x04, 0x37
        /*0002*/ 	.short	(.L_165 - .L_164)
.L_164:
        /*0004*/ 	.word	0x00000082


	//----- nvinfo : EIATTR_SW2861232_WAR
	.align		4
.L_165:
        /*0008*/ 	.byte	0x01, 0x35
	.zero		2


	//----- nvinfo : EIATTR_PARAM_CBANK
	.align		4
        /*000c*/ 	.byte	0x04, 0x0a
        /*000e*/ 	.short	(.L_167 - .L_166)
	.align		4
.L_166:
        /*0010*/ 	.word	index@(.nv.constant0._ZN2at6native13im2col_kernelIN3c104HalfEEEvlPKT_llllllllllllPS4_)
        /*0014*/ 	.short	0x0160
        /*0016*/ 	.short	0x0078


	//----- nvinfo : EIATTR_CBANK_PARAM_SIZE
	.align		4
.L_167:
        /*0018*/ 	.byte	0x03, 0x19
        /*001a*/ 	.short	0x0078


	//----- nvinfo : EIATTR_KPARAM_INFO
	.align		4
        /*001c*/ 	.byte	0x04, 0x17
        /*001e*/ 	.short	(.L_169 - .L_168)
.L_168:
        /*0020*/ 	.word	0x00000000
        /*0024*/ 	.short	0x000e
        /*0026*/ 	.short	0x0070
        /*0028*/ 	.byte	0x00, 0xf0, 0x21, 0x00


	//----- nvinfo : EIATTR_KPARAM_INFO
	.align		4
.L_169:
        /*002c*/ 	.byte	0x04, 0x17
        /*002e*/ 	.short	(.L_171 - .L_170)
.L_170:
        /*0030*/ 	.word	0x00000000
        /*0034*/ 	.short	0x000d
        /*0036*/ 	.short	0x0068
        /*0038*/ 	.byte	0x00, 0xf0, 0x21, 0x00


	//----- nvinfo : EIATTR_KPARAM_INFO
	.align		4
.L_171:
        /*003c*/ 	.byte	0x04, 0x17
        /*003e*/ 	.short	(.L_173 - .L_172)
.L_172:
        /*0040*/ 	.word	0x00000000
        /*0044*/ 	.short	0x000c
        /*0046*/ 	.short	0x0060
        /*0048*/ 	.byte	0x00, 0xf0, 0x21, 0x00


	//----- nvinfo : EIATTR_KPARAM_INFO
	.align		4
.L_173:
        /*004c*/ 	.byte	0x04, 0x17
        /*004e*/ 	.short	(.L_175 - .L_174)
.L_174:
        /*0050*/ 	.word	0x00000000
        /*0054*/ 	.short	0x000b
        /*0056*/ 	.short	0x0058
        /*0058*/ 	.byte	0x00, 0xf0, 0x21, 0x00


	//----- nvinfo : EIATTR_KPARAM_INFO
	.align		4
.L_175:
        /*005c*/ 	.byte	0x04, 0x17
        /*005e*/ 	.short	(.L_177 - .L_176)
.L_176:
        /*0060*/ 	.word	0x00000000
        /*0064*/ 	.short	0x000a
        /*0066*/ 	.short	0x0050
        /*0068*/ 	.byte	0x00, 0xf0, 0x21, 0x00


	//----- nvinfo : EIATTR_KPARAM_INFO
	.align		4
.L_177:
        /*006c*/ 	.byte	0x04, 0x17
        /*006e*/ 	.short	(.L_179 - .L_178)
.L_178:
        /*0070*/ 	.word	0x00000000
        /*0074*/ 	.short	0x0009
        /*0076*/ 	.short	0x0048
        /*0078*/ 	.byte	0x00, 0xf0, 0x21, 0x00


	//----- nvinfo : EIATTR_KPARAM_INFO
	.align		4
.L_179:
        /*007c*/ 	.byte	0x04, 0x17
        /*007e*/ 	.short	(.L_181 - .L_180)
.L_180:
        /*0080*/ 	.word	0x00000000
        /*0084*/ 	.short	0x0008
        /*0086*/ 	.short	0x0040
        /*0088*/ 	.byte	0x00, 0xf0, 0x21, 0x00


	//----- nvinfo : EIATTR_KPARAM_INFO
	.align		4
.L_181:
        /*008c*/ 	.byte	0x04, 0x17
        /*008e*/ 	.short	(.L_183 - .L_182)
.L_182:
        /*0090*/ 	.word	0x00000000
        /*0094*/ 	.short	0x0007
        /*0096*/ 	.short	0x0038
        /*0098*/ 	.byte	0x00, 0xf0, 0x21, 0x00


	//----- nvinfo : EIATTR_KPARAM_INFO
	.align		4
.L_183:
        /*009c*/ 	.byte	0x04, 0x17
        /*009e*/ 	.short	(.L_185 - .L_184)
.L_184:
        /*00a0*/ 	.word	0x00000000
        /*00a4*/ 	.short	0x0006
        /*00a6*/ 	.short	0x0030
        /*00a8*/ 	.byte	0x00, 0xf0, 0x21, 0x00


	//----- nvinfo : EIATTR_KPARAM_INFO
	.align		4
.L_185:
        /*00ac*/ 	.byte	0x04, 0x17
        /*00ae*/ 	.short	(.L_187 - .L_186)
.L_186:
        /*00b0*/ 	.word	0x00000000
        /*00b4*/ 	.short	0x0005
        /*00b6*/ 	.short	0x0028
        /*00b8*/ 	.byte	0x00, 0xf0, 0x21, 0x00


	//----- nvinfo : EIATTR_KPARAM_INFO
	.align		4
.L_187:
        /*00bc*/ 	.byte	0x04, 0x17
        /*00be*/ 	.short	(.L_189 - .L_188)
.L_188:
        /*00c0*/ 	.word	0x00000000
        /*00c4*/ 	.short	0x0004
        /*00c6*/ 	.short	0x0020
        /*00c8*/ 	.byte	0x00, 0xf0, 0x21, 0x00


	//----- nvinfo : EIATTR_KPARAM_INFO
	.align		4
.L_189:
        /*00cc*/ 	.byte	0x04, 0x17
        /*00ce*/ 	.short	(.L_191 - .L_190)
.L_190:
        /*00d0*/ 	.word	0x00000000
        /*00d4*/ 	.short	0x0003
        /*00d6*/ 	.short	0x0018
        /*00d8*/ 	.byte	0x00, 0xf0, 0x21, 0x00


	//----- nvinfo : EIATTR_KPARAM_INFO
	.align		4
.L_191:
        /*00dc*/ 	.byte	0x04, 0x17
        /*00de*/ 	.short	(.L_193 - .L_192)
.L_192:
        /*00e0*/ 	.word	0x00000000
        /*00e4*/ 	.short	0x0002
        /*00e6*/ 	.short	0x0010
        /*00e8*/ 	.byte	0x00, 0xf0, 0x21, 0x00


	//----- nvinfo : EIATTR_KPARAM_INFO
	.align		4
.L_193:
        /*00ec*/ 	.byte	0x04, 0x17
        /*00ee*/ 	.short	(.L_195 - .L_194)
.L_194:
        /*00f0*/ 	.word	0x00000000
        /*00f4*/ 	.short	0x0001
        /*00f6*/ 	.short	0x0008
        /*00f8*/ 	.byte	0x00, 0xf0, 0x21, 0x00


	//----- nvinfo : EIATTR_KPARAM_INFO
	.align		4
.L_195:
        /*00fc*/ 	.byte	0x04, 0x17
        /*00fe*/ 	.short	(.L_197 - .L_196)
.L_196:
        /*0100*/ 	.word	0x00000000
        /*0104*/ 	.short	0x0000
        /*0106*/ 	.short	0x0000
        /*0108*/ 	.byte	0x00, 0xf0, 0x21, 0x00


	//----- nvinfo : EIATTR_MAXREG_COUNT
	.align		4
.L_197:
        /*010c*/ 	.byte	0x03, 0x1b
        /*010e*/ 	.short	0x0040


	//----- nvinfo : EIATTR_MERCURY_ISA_VERSION
	.align		4
        /*0110*/ 	.byte	0x03, 0x5f
        /*0112*/ 	.short	0x0000


	//----- nvinfo : EIATTR_EXIT_INSTR_OFFSETS
	.align		4
        /*0114*/ 	.byte	0x04, 0x1c
        /*0116*/ 	.short	(.L_199 - .L_198)


	//   ....[0]....
.L_198:
        /*0118*/ 	.word	0x00000070


	//   ....[1]....
        /*011c*/ 	.word	0x000000c0


	//   ....[2]....
        /*0120*/ 	.word	0x00001aa0


	//----- nvinfo : EIATTR_MAX_THREADS
	.align		4
.L_199:
        /*0124*/ 	.byte	0x04, 0x05
        /*0126*/ 	.short	(.L_201 - .L_200)
.L_200:
        /*0128*/ 	.word	0x00000400
        /*012c*/ 	.word	0x00000001
        /*0130*/ 	.word	0x00000001


	//----- nvinfo : EIATTR_CRS_STACK_SIZE
	.align		4
.L_201:
        /*0134*/ 	.byte	0x04, 0x1e
        /*0136*/ 	.short	(.L_203 - .L_202)
.L_202:
        /*0138*/ 	.word	0x00000000
.L_203:


//--------------------- .nv.info._ZN2at6native13im2col_kernelIN3c107complexIfEEEEvlPKT_llllllllllllPS5_ --------------------------
	.section	.nv.info._ZN2at6native13im2col_kernelIN3c107complexIfEEEEvlPKT_llllllllllllPS5_,"",@"SHT_CUDA_INFO"
	.sectionflags	@""
	.align	4


	//----- nvinfo : EIATTR_CUDA_API_VERSION
	.align		4
        /*0000*/ 	.byte	0x04, 0x37
        /*0002*/ 	.short	(.L_205 - .L_204)
.L_204:
        /*0004*/ 	.word	0x00000082


	//----- nvinfo : EIATTR_SW2861232_WAR
	.align		4
.L_205:
        /*0008*/ 	.byte	0x01, 0x35
	.zero		2


	//----- nvinfo : EIATTR_PARAM_CBANK
	.align		4
        /*000c*/ 	.byte	0x04, 0x0a
        /*000e*/ 	.short	(.L_207 - .L_206)
	.align		4
.L_206:
        /*0010*/ 	.word	index@(.nv.constant0._ZN2at6native13im2col_kernelIN3c107complexIfEEEEvlPKT_llllllllllllPS5_)
        /*0014*/ 	.short	0x0160
        /*0016*/ 	.short	0x0078


	//----- nvinfo : EIATTR_CBANK_PARAM_SIZE
	.align		4
.L_207:
        /*0018*/ 	.byte	0x03, 0x19
        /*001a*/ 	.short	0x0078


	//----- nvinfo : EIATTR_KPARAM_INFO
	.align		4
        /*001c*/ 	.byte	0x04, 0x17
        /*001e*/ 	.short	(.L_209 - .L_208)
.L_208:
        /*0020*/ 	.word	0x00000000
        /*0024*/ 	.short	0x000e
        /*0026*/ 	.short	0x0070
        /*0028*/ 	.byte	0x00, 0xf0, 0x21, 0x00


	//----- nvinfo : EIATTR_KPARAM_INFO
	.align		4
.L_209:
        /*002c*/ 	.byte	0x04, 0x17
        /*002e*/ 	.short	(.L_211 - .L_210)
.L_210:
        /*0030*/ 	.word	0x00000000
        /*0034*/ 	.short	0x000d
        /*0036*/ 	.short	0x0068
        /*0038*/ 	.byte	0x00, 0xf0, 0x21, 0x00


	//----- nvinfo : EIATTR_KPARAM_INFO
	.align		4
.L_211:
        /*003c*/ 	.byte	0x04, 0x17
        /*003e*/ 	.short	(.L_213 - .L_212)
.L_212:
        /*0040*/ 	.word	0x00000000
        /*0044*/ 	.short	0x000c
        /*0046*/ 	.short	0x0060
        /*0048*/ 	.byte	0x00, 0xf0, 0x21, 0x00


	//----- nvinfo : EIATTR_KPARAM_INFO
	.align		4
.L_213:
        /*004c*/ 	.byte	0x04, 0x17
        /*004e*/ 	.short	(.L_215 - .L_214)
.L_214:
        /*0050*/ 	.word	0x00000000
        /*0054*/ 	.short	0x000b
        /*0056*/ 	.short	0x0058
        /*0058*/ 	.byte	0x00, 0xf0, 0x21, 0x00


	//----- nvinfo : EIATTR_KPARAM_INFO
	.align		4
.L_215:
        /*005c*/ 	.byte	0x04, 0x17
        /*005e*/ 	.short	(.L_217 - .L_216)
.L_216:
        /*0060*/ 	.word	0x00000000
        /*0064*/ 	.short	0x000a
        /*0066*/ 	.short	0x0050
        /*0068*/ 	.byte	0x00, 0xf0, 0x21, 0x00


	//----- nvinfo : EIATTR_KPARAM_INFO
	.align		4
.L_217:
        /*006c*/ 	.byte	0x04, 0x17
        /*006e*/ 	.short	(.L_219 - .L_218)
.L_218:
        /*0070*/ 	.word	0x00000000
        /*0074*/ 	.short	0x0009
        /*0076*/ 	.short	0x0048
        /*0078*/ 	.byte	0x00, 0xf0, 0x21, 0x00


	//----- nvinfo : EIATTR_KPARAM_INFO
	.align		4
.L_219:
        /*007c*/ 	.byte	0x04, 0x17
        /*007e*/ 	.short	(.L_221 - .L_220)
.L_220:
        /*0080*/ 	.word	0x00000000
        /*0084*/ 	.short	0x0008
        /*0086*/ 	.short	0x0040
        /*0088*/ 	.byte	0x00, 0xf0, 0x21, 0x00


	//----- nvinfo : EIATTR_KPARAM_INFO
	.align		4
.L_221:
        /*008c*/ 	.byte	0x04, 0x17
        /*008e*/ 	.short	(.L_223 - .L_222)
.L_222:
        /*0090*/ 	.word	0x00000000
        /*0094*/ 	.short	0x0007
        /*0096*/ 	.short	0x0038
        /*0098*/ 	.byte	0x00, 0xf0, 0x21, 0x00


	//----- nvinfo : EIATTR_KPARAM_INFO
	.align		4
.L_223:
        /*009c*/ 	.byte	0x04, 0x17
        /*009e*/ 	.short	(.L_225 - .L_224)
.L_224:
        /*00a0*/ 	.word	0x00000000
        /*00a4*/ 	.short	0x0006
        /*00a6*/ 	.short	0x0030
        /*00a8*/ 	.byte	0x00, 0xf0, 0x21, 0x00


	//----- nvinfo : EIATTR_KPARAM_INFO
	.align		4
.L_225:
        /*00ac*/ 	.byte	0x04, 0x17
        /*00ae*/ 	.short	(.L_227 - .L_226)
.L_226:
        /*00b0*/ 	.word	0x00000000
        /*00b4*/ 	.short	0x0005
        /*00b6*/ 	.short	0x0028
        /*00b8*/ 	.byte	0x00, 0xf0, 0x21, 0x00


	//----- nvinfo : EIATTR_KPARAM_INFO
	.align		4
.L_227:
        /*00bc*/ 	.byte	0x04, 0x17
        /*00be*/ 	.short	(.L_229 - .L_228)
.L_228:
        /*00c0*/ 	.word	0x00000000
        /*00c4*/ 	.short	0x0004
        /*00c6*/ 	.short	0x0020
        /*00c8*/ 	.byte	0x00, 0xf0, 0x21, 0x00


	//----- nvinfo : EIATTR_KPARAM_INFO
	.align		4
.L_229:
        /*00cc*/ 	.byte	0x04, 0x17
        /*00ce*/ 	.short	(.L_231 - .L_230)
.L_230:
        /*00d0*/ 	.word	0x00000000
        /*00d4*/ 	.short	0x0003
        /*00d6*/ 	.short	0x0018
        /*00d8*/ 	.byte	0x00, 0xf0, 0x21, 0x00


	//----- nvinfo : EIATTR_KPARAM_INFO
	.align		4
.L_231:
        /*00dc*/ 	.byte	0x04, 0x17
        /*00de*/ 	.short	(.L_233 - .L_232)
.L_232:
        /*00e0*/ 	.word	0x00000000
        /*00e4*/ 	.short	0x0002
        /*00e6*/ 	.short	0x0010
        /*00e8*/ 	.byte	0x00, 0xf0, 0x21, 0x00


	//----- nvinfo : EIATTR_KPARAM_INFO
	.align		4
.L_233:
        /*00ec*/ 	.byte	0x04, 0x17
        /*00ee*/ 	.short	(.L_235 - .L_234)
.L_234:
        /*00f0*/ 	.word	0x00000000
        /*00f4*/ 	.short	0x0001
        /*00f6*/ 	.short	0x0008
        /*00f8*/ 	.byte	0x00, 0xf0, 0x21, 0x00


	//----- nvinfo : EIATTR_KPARAM_INFO
	.align		4
.L_235:
        /*00fc*/ 	.byte	0x04, 0x17
        /*00fe*/ 	.short	(.L_237 - .L_236)
.L_236:
        /*0100*/ 	.word	0x00000000
        /*0104*/ 	.short	0x0000
        /*0106*/ 	.short	0x0000
        /*0108*/ 	.byte	0x00, 0xf0, 0x21, 0x00


	//----- nvinfo : EIATTR_MAXREG_COUNT
	.align		4
.L_237:
        /*010c*/ 	.byte	0x03, 0x1b
        /*010e*/ 	.short	0x0040


	//----- nvinfo : EIATTR_MERCURY_ISA_VERSION
	.align		4
        /*0110*/ 	.byte	0x03, 0x5f
        /*0112*/ 	.short	0x0000


	//----- nvinfo : EIATTR_EXIT_INSTR_OFFSETS
	.align		4
        /*0114*/ 	.byte	0x04, 0x1c
        /*0116*/ 	.short	(.L_239 - .L_238)


	//   ....[0]....
.L_238:
        /*0118*/ 	.word	0x00000070


	//   ....[1]....
        /*011c*/ 	.word	0x000000c0


	//   ....[2]....
        /*0120*/ 	.word	0x000018f0


	//----- nvinfo : EIATTR_MAX_THREADS
	.align		4
.L_239:
        /*0124*/ 	.byte	0x04, 0x05
        /*0126*/ 	.short	(.L_241 - .L_240)
.L_240:
        /*0128*/ 	.word	0x00000400
        /*012c*/ 	.word	0x00000001
        /*0130*/ 	.word	0x00000001


	//----- nvinfo : EIATTR_CRS_STACK_SIZE
	.align		4
.L_241:
        /*0134*/ 	.byte	0x04, 0x1e
        /*0136*/ 	.short	(.L_243 - .L_242)
.L_242:
        /*0138*/ 	.word	0x00000000
.L_243:


//--------------------- .nv.info._ZN2at6native13im2col_kernelIN3c107complexIdEEEEvlPKT_llllllllllllPS5_ --------------------------
	.section	.nv.info._ZN2at6native13im2col_kernelIN3c107complexIdEEEEvlPKT_llllllllllllPS5_,"",@"SHT_CUDA_INFO"
	.sectionflags	@""
	.align	4


	//----- nvinfo : EIATTR_CUDA_API_VERSION
	.align		4
        /*0000*/ 	.byte	0x04, 0x37
        /*0002*/ 	.short	(.L_245 - .L_244)
.L_244:
        /*0004*/ 	.word	0x00000082


	//----- nvinfo : EIATTR_SW2861232_WAR
	.align		4
.L_245:
        /*0008*/ 	.byte	0x01, 0x35
	.zero		2


	//----- nvinfo : EIATTR_PARAM_CBANK
	.align		4
        /*000c*/ 	.byte	0x04, 0x0a
        /*000e*/ 	.short	(.L_247 - .L_246)
	.align		4
.L_246:
        /*0010*/ 	.word	index@(.nv.constant0._ZN2at6native13im2col_kernelIN3c107complexIdEEEEvlPKT_llllllllllllPS5_)
        /*0014*/ 	.short	0x0160
        /*0016*/ 	.short	0x0078


	//----- nvinfo : EIATTR_CBANK_PARAM_SIZE
	.align		4
.L_247:
        /*0018*/ 	.byte	0x03, 0x19
        /*001a*/ 	.short	0x0078


	//----- nvinfo : EIATTR_KPARAM_INFO
	.align		4
        /*001c*/ 	.byte	0x04, 0x17
        /*001e*/ 	.short	(.L_249 - .L_248)
.L_248:
        /*0020*/ 	.word	0x00000000
        /*0024*/ 	.short	0x000e
        /*0026*/ 	.short	0x0070
        /*0028*/ 	.byte	0x00, 0xf0, 0x21, 0x00


	//----- nvinfo : EIATTR_KPARAM_INFO
	.align		4
.L_249:
        /*002c*/ 	.byte	0x04, 0x17
        /*002e*/ 	.short	(.L_251 - .L_250)
.L_250:
        /*0030*/ 	.word	0x00000000
        /*0034*/ 	.short	0x000d
        /*0036*/ 	.short	0x0068
        /*0038*/ 	.byte	0x00, 0xf0, 0x21, 0x00


	//----- nvinfo : EIATTR_KPARAM_INFO
	.align		4
.L_251:
        /*003c*/ 	.byte	0x04, 0x17
        /*003e*/ 	.short	(.L_253 - .L_252)
.L_252:
        /*0040*/ 	.word	0x00000000
        /*0044*/ 	.short	0x000c
        /*0046*/ 	.short	0x0060
        /*0048*/ 	.byte	0x00, 0xf0, 0x21, 0x00


	//----- nvinfo : EIATTR_KPARAM_INFO
	.align		4
.L_253:
        /*004c*/ 	.byte	0x04, 0x17
        /*004e*/ 	.short	(.L_255 - .L_254)
.L_254:
        /*0050*/ 	.word	0x00000000
        /*0054*/ 	.short	0x000b
        /*0056*/ 	.short	0x0058
        /*0058*/ 	.byte	0x00, 0xf0, 0x21, 0x00


	//----- nvinfo : EIATTR_KPARAM_INFO
	.align		4
.L_255:
        /*005c*/ 	.byte	0x04, 0x17
        /*005e*/ 	.short	(.L_257 - .L_256)
.L_256:
        /*0060*/ 	.word	0x00000000
        /*0064*/ 	.short	0x000a
        /*0066*/ 	.short	0x0050
        /*0068*/ 	.byte	0x00, 0xf0, 0x21, 0x00


	//----- nvinfo : EIATTR_KPARAM_INFO
	.align		4
.L_257:
        /*006c*/ 	.byte	0x04, 0x17
        /*006e*/ 	.short	(.L_259 - .L_258)
.L_258:
        /*0070*/ 	.word	0x00000000
        /*0074*/ 	.short	0x0009
        /*0076*/ 	.short	0x0048
        /*0078*/ 	.byte	0x00, 0xf0, 0x21, 0x00


	//----- nvinfo : EIATTR_KPARAM_INFO
	.align		4
.L_259:
        /*007c*/ 	.byte	0x04, 0x17
        /*007e*/ 	.short	(.L_261 - .L_260)
.L_260:
        /*0080*/ 	.word	0x00000000
        /*0084*/ 	.short	0x0008
        /*0086*/ 	.short	0x0040
        /*0088*/ 	.byte	0x00, 0xf0, 0x21, 0x00


	//----- nvinfo : EIATTR_KPARAM_INFO
	.align		4
.L_261:
        /*008c*/ 	.byte	0x04, 0x17
        /*008e*/ 	.short	(.L_263 - .L_262)
.L_262:
        /*0090*/ 	.word	0x00000000
        /*0094*/ 	.short	0x0007
        /*0096*/ 	.short	0x0038
        /*0098*/ 	.byte	0x00, 0xf0, 0x21, 0x00


	//----- nvinfo : EIATTR_KPARAM_INFO
	.align		4
.L_263:
        /*009c*/ 	.byte	0x04, 0x17
        /*009e*/ 	.short	(.L_265 - .L_264)
.L_264:
        /*00a0*/ 	.word	0x00000000
        /*00a4*/ 	.short	0x0006
        /*00a6*/ 	.short	0x0030
        /*00a8*/ 	.byte	0x00, 0xf0, 0x21, 0x00


	//----- nvinfo : EIATTR_KPARAM_INFO
	.align		4
.L_265:
        /*00ac*/ 	.byte	0x04, 0x17
        /*00ae*/ 	.short	(.L_267 - .L_266)
.L_266:
        /*00b0*/ 	.word	0x00000000
        /*00b4*/ 	.short	0x0005
        /*00b6*/ 	.short	0x0028
        /*00b8*/ 	.byte	0x00, 0xf0, 0x21, 0x00


	//----- nvinfo : EIATTR_KPARAM_INFO
	.align		4
.L_267:
        /*00bc*/ 	.byte	0x04, 0x17
        /*00be*/ 	.short	(.L_269 - .L_268)
.L_268:
        /*00c0*/ 	.word	0x00000000
        /*00c4*/ 	.short	0x0004
        /*00c6*/ 	.short	0x0020
        /*00c8*/ 	.byte	0x00, 0xf0, 0x21, 0x00


	//----- nvinfo : EIATTR_KPARAM_INFO
	.align		4
.L_269:
        /*00cc*/ 	.byte	0x04, 0x17
        /*00ce*/ 	.short	(.L_271 - .L_270)
.L_270:
        /*00d0*/ 	.word	0x00000000
        /*00d4*/ 	.short	0x0003
        /*00d6*/ 	.short	0x0018
        /*00d8*/ 	.byte	0x00, 0xf0, 0x21, 0x00


	//----- nvinfo : EIATTR_KPARAM_INFO
	.align		4
.L_271:
        /*00dc*/ 	.byte	0x04, 0x17
        /*00de*/ 	.short	(.L_273 - .L_272)
.L_272:
        /*00e0*/ 	.word	0x00000000
        /*00e4*/ 	.short	0x0002
        /*00e6*/ 	.short	0x0010
        /*00e8*/ 	.byte	0x00, 0xf0, 0x21, 0x00


	//----- nvinfo : EIATTR_KPARAM_INFO
	.align		4
.L_273:
        /*00ec*/ 	.byte	0x04, 0x17
        /*00ee*/ 	.short	(.L_275 - .L_274)
.L_274:
        /*00f0*/ 	.word	0x00000000
        /*00f4*/ 	.short	0x0001
        /*00f6*/ 	.short	0x0008
        /*00f8*/ 	.byte	0x00, 0xf0, 0x21, 0x00


	//----- nvinfo : EIATTR_KPARAM_INFO
	.align		4
.L_275:
        /*00fc*/ 	.byte	0x04, 0x17
        /*00fe*/ 	.short	(.L_277 - .L_276)
.L_276:
        /*0100*/ 	.word	0x00000000
        /*0104*/ 	.short	0x0000
        /*0106*/ 	.short	0x0000
        /*0108*/ 	.byte	0x00, 0xf0, 0x21, 0x00


	//----- nvinfo : EIATTR_MAXREG_COUNT
	.align		4
.L_277:
        /*010c*/ 	.byte	0x03, 0x1b
        /*010e*/ 	.short	0x0040


	//----- nvinfo : EIATTR_MERCURY_ISA_VERSION
	.align		4
        /*0110*/ 	.byte	0x03, 0x5f
        /*0112*/ 	.short	0x0000


	//----- nvinfo : EIATTR_EXIT_INSTR_OFFSETS
	.align		4
        /*0114*/ 	.byte	0x04, 0x1c
        /*0116*/ 	.short	(.L_279 - .L_278)


	//   ....[0]....
.L_278:
        /*0118*/ 	.word	0x00000070


	//   ....[1]....
        /*011c*/ 	.word	0x000000c0


	//   ....[2]....
        /*0120*/ 	.word	0x000018f0


	//----- nvinfo : EIATTR_MAX_THREADS
	.align		4
.L_279:
        /*0124*/ 	.byte	0x04, 0x05
        /*0126*/ 	.short	(.L_281 - .L_280)
.L_280:
        /*0128*/ 	.word	0x00000400
        /*012c*/ 	.word	0x00000001
        /*0130*/ 	.word	0x00000001


	//----- nvinfo : EIATTR_CRS_STACK_SIZE
	.align		4
.L_281:
        /*0134*/ 	.byte	0x04, 0x1e
        /*0136*/ 	.short	(.L_283 - .L_282)
.L_282:
        /*0138*/ 	.word	0x00000000
.L_283:


//--------------------- .nv.info._ZN2at6native13im2col_kernelIfEEvlPKT_llllllllllllPS2_ --------------------------
	.section	.nv.info._ZN2at6native13im2col_kernelIfEEvlPKT_llllllllllllPS2_,"",@"SHT_CUDA_INFO"
	.sectionflags	@""
	.align	4


	//----- nvinfo : EIATTR_CUDA_API_VERSION
	.align		4
        /*0000*/ 	.byte	0x04, 0x37
        /*0002*/ 	.short	(.L_285 - .L_284)
.L_284:
        /*0004*/ 	.word	0x00000082


	//----- nvinfo : EIATTR_SW2861232_WAR
	.align		4
.L_285:
        /*0008*/ 	.byte	0x01, 0x35
	.zero		2


	//----- nvinfo : EIATTR_PARAM_CBANK
	.align		4
        /*000c*/ 	.byte	0x04, 0x0a
        /*000e*/ 	.short	(.L_287 - .L_286)
	.align		4
.L_286:
        /*0010*/ 	.word	index@(.nv.constant0._ZN2at6native13im2col_kernelIfEEvlPKT_llllllllllllPS2_)
        /*0014*/ 	.short	0x0160
        /*0016*/ 	.short	0x0078


	//----- nvinfo : EIATTR_CBANK_PARAM_SIZE
	.align		4
.L_287:
        /*0018*/ 	.byte	0x03, 0x19
        /*001a*/ 	.short	0x0078


	//----- nvinfo : EIATTR_KPARAM_INFO
	.align		4
        /*001c*/ 	.byte	0x04, 0x17
        /*001e*/ 	.short	(.L_289 - .L_288)
.L_288:
        /*0020*/ 	.word	0x00000000
        /*0024*/ 	.short	0x000e
        /*0026*/ 	.short	0x0070
        /*0028*/ 	.byte	0x00, 0xf0, 0x21, 0x00


	//----- nvinfo : EIATTR_KPARAM_INFO
	.align		4
.L_289:
        /*002c*/ 	.byte	0x04, 0x17
        /*002e*/ 	.short	(.L_291 - .L_290)
.L_290:
        /*0030*/ 	.word	0x00000000
        /*0034*/ 	.short	0x000d
        /*0036*/ 	.short	0x0068
        /*0038*/ 	.byte	0x00, 0xf0, 0x21, 0x00


	//----- nvinfo : EIATTR_KPARAM_INFO
	.align		4
.L_291:
        /*003c*/ 	.byte	0x04, 0x17
        /*003e*/ 	.short	(.L_293 - .L_292)
.L_292:
        /*0040*/ 	.word	0x00000000
        /*0044*/ 	.short	0x000c
        /*0046*/ 	.short	0x0060
        /*0048*/ 	.byte	0x00, 0xf0, 0x21, 0x00


	//----- nvinfo : EIATTR_KPARAM_INFO
	.align		4
.L_293:
        /*004c*/ 	.byte	0x04, 0x17
        /*004e*/ 	.short	(.L_295 - .L_294)
.L_294:
        /*0050*/ 	.word	0x00000000
        /*0054*/ 	.short	0x000b
        /*0056*/ 	.short	0x0058
        /*0058*/ 	.byte	0x00, 0xf0, 0x21, 0x00


	//----- nvinfo : EIATTR_KPARAM_INFO
	.align		4
.L_295:
        /*005c*/ 	.byte	0x04, 0x17
        /*005e*/ 	.short	(.L_297 - .L_296)
.L_296:
        /*0060*/ 	.word	0x00000000
        /*0064*/ 	.short	0x000a
        /*0066*/ 	.short	0x0050
        /*0068*/ 	.byte	0x00, 0xf0, 0x21, 0x00


	//----- nvinfo : EIATTR_KPARAM_INFO
	.align		4
.L_297:
        /*006c*/ 	.byte	0x04, 0x17
        /*006e*/ 	.short	(.L_299 - .L_298)
.L_298:
        /*0070*/ 	.word	0x00000000
        /*0074*/ 	.short	0x0009
        /*0076*/ 	.short	0x0048
        /*0078*/ 	.byte	0x00, 0xf0, 0x21, 0x00


	//----- nvinfo : EIATTR_KPARAM_INFO
	.align		4
.L_299:
        /*007c*/ 	.byte	0x04, 0x17
        /*007e*/ 	.short	(.L_301 - .L_300)
.L_300:
        /*0080*/ 	.word	0x00000000
        /*0084*/ 	.short	0x0008
        /*0086*/ 	.short	0x0040
        /*0088*/ 	.byte	0x00, 0xf0, 0x21, 0x00


	//----- nvinfo : EIATTR_KPARAM_INFO
	.align		4
.L_301:
        /*008c*/ 	.byte	0x04, 0x17
        /*008e*/ 	.short	(.L_303 - .L_302)
.L_302:
        /*0090*/ 	.word	0x00000000
        /*0094*/ 	.short	0x0007
        /*0096*/ 	.short	0x0038
        /*0098*/ 	.byte	0x00, 0xf0, 0x21, 0x00


	//----- nvinfo : EIATTR_KPARAM_INFO
	.align		4
.L_303:
        /*009c*/ 	.byte	0x04, 0x17
        /*009e*/ 	.short	(.L_305 - .L_304)
.L_304:
        /*00a0*/ 	.word	0x00000000
        /*00a4*/ 	.short	0x0006
        /*00a6*/ 	.short	0x0030
        /*00a8*/ 	.byte	0x00, 0xf0, 0x21, 0x00


	//----- nvinfo : EIATTR_KPARAM_INFO
	.align		4
.L_305:
        /*00ac*/ 	.byte	0x04, 0x17
        /*00ae*/ 	.short	(.L_307 - .L_306)
.L_306:
        /*00b0*/ 	.word	0x00000000
        /*00b4*/ 	.short	0x0005
        /*00b6*/ 	.short	0x0028
        /*00b8*/ 	.byte	0x00, 0xf0, 0x21, 0x00


	//----- nvinfo : EIATTR_KPARAM_INFO
	.align		4
.L_307:
        /*00bc*/ 	.byte	0x04, 0x17
        /*00be*/ 	.short	(.L_309 - .L_308)
.L_308:
        /*00c0*/ 	.word	0x00000000
        /*00c4*/ 	.short	0x0004
        /*00c6*/ 	.short	0x0020
        /*00c8*/ 	.byte	0x00, 0xf0, 0x21, 0x00


	//----- nvinfo : EIATTR_KPARAM_INFO
	.align		4
.L_309:
        /*00cc*/ 	.byte	0x04, 0x17
        /*00ce*/ 	.short	(.L_311 - .L_310)
.L_310:
        /*00d0*/ 	.word	0x00000000
        /*00d4*/ 	.short	0x0003
        /*00d6*/ 	.short	0x0018
        /*00d8*/ 	.byte	0x00, 0xf0, 0x21, 0x00


	//----- nvinfo : EIATTR_KPARAM_INFO
	.align		4
.L_311:
        /*00dc*/ 	.byte	0x04, 0x17
        /*00de*/ 	.short	(.L_313 - .L_312)
.L_312:
        /*00e0*/ 	.word	0x00000000
        /*00e4*/ 	.short	0x0002
        /*00e6*/ 	.short	0x0010
        /*00e8*/ 	.byte	0x00, 0xf0, 0x21, 0x00


	//----- nvinfo : EIATTR_KPARAM_INFO
	.align		4
.L_313:
        /*00ec*/ 	.byte	0x04, 0x17
        /*00ee*/ 	.short	(.L_315 - .L_314)
.L_314:
        /*00f0*/ 	.word	0x00000000
        /*00f4*/ 	.short	0x0001
        /*00f6*/ 	.short	0x0008
        /*00f8*/ 	.byte	0x00, 0xf0, 0x21, 0x00


	//----- nvinfo : EIATTR_KPARAM_INFO
	.align		4
.L_315:
        /*00fc*/ 	.byte	0x04, 0x17
        /*00fe*/ 	.short	(.L_317 - .L_316)
.L_316:
        /*0100*/ 	.word	0x00000000
        /*0104*/ 	.short	0x0000
        /*0106*/ 	.short	0x0000
        /*0108*/ 	.byte	0x00, 0xf0, 0x21, 0x00


	//----- nvinfo : EIATTR_MAXREG_COUNT
	.align		4
.L_317:
        /*010c*/ 	.byte	0x03, 0x1b
        /*010e*/ 	.short	0x0040


	//----- nvinfo : EIATTR_MERCURY_ISA_VERSION
	.align		4
        /*0110*/ 	.byte	0x03, 0x5f
        /*0112*/ 	.short	0x0000


	//----- nvinfo : EIATTR_EXIT_INSTR_OFFSETS
	.align		4
        /*0114*/ 	.byte	0x04, 0x1c
        /*0116*/ 	.short	(.L_319 - .L_318)


	//   ....[0]....
.L_318:
        /*0118*/ 	.word	0x00000070


	//   ....[1]....
        /*011c*/ 	.word	0x000000c0


	//   ....[2]....
        /*0120*/ 	.word	0x00001900


	//----- nvinfo : EIATTR_MAX_THREADS
	.align		4
.L_319:
        /*0124*/ 	.byte	0x04, 0x05
        /*0126*/ 	.short	(.L_321 - .L_320)
.L_320:
        /*0128*/ 	.word	0x00000400
        /*012c*/ 	.word	0x00000001
        /*0130*/ 	.word	0x00000001


	//----- nvinfo : EIATTR_CRS_STACK_SIZE
	.align		4
.L_321:
        /*0134*/ 	.byte	0x04, 0x1e
        /*0136*/ 	.short	(.L_323 - .L_322)
.L_322:
        /*0138*/ 	.word	0x00000000
.L_323:


//--------------------- .nv.info._ZN2at6native13im2col_kernelIdEEvlPKT_llllllllllllPS2_ --------------------------
	.section	.nv.info._ZN2at6native13im2col_kernelIdEEvlPKT_llllllllllllPS2_,"",@"SHT_CUDA_INFO"
	.sectionflags	@""
	.align	4


	//----- nvinfo : EIATTR_CUDA_API_VERSION
	.align		4
        /*0000*/ 	.byte	0x04, 0x37
        /*0002*/ 	.short	(.L_325 - .L_324)
.L_324:
        /*0004*/ 	.word	0x00000082


	//----- nvinfo : EIATTR_SW2861232_WAR
	.align		4
.L_325:
        /*0008*/ 	.byte	0x01, 0x35
	.zero		2


	//----- nvinfo : EIATTR_PARAM_CBANK
	.align		4
        /*000c*/ 	.byte	0x04, 0x0a
        /*000e*/ 	.short	(.L_327 - .L_326)
	.align		4
.L_326:
        /*0010*/ 	.word	index@(.nv.constant0._ZN2at6native13im2col_kernelIdEEvlPKT_llllllllllllPS2_)
        /*0014*/ 	.short	0x0160
        /*0016*/ 	.short	0x0078


	//----- nvinfo : EIATTR_CBANK_PARAM_SIZE
	.align		4
.L_327:
        /*0018*/ 	.byte	0x03, 0x19
        /*001a*/ 	.short	0x0078


	//----- nvinfo : EIATTR_KPARAM_INFO
	.align		4
        /*001c*/ 	.byte	0x04, 0x17
        /*001e*/ 	.short	(.L_329 - .L_328)
.L_328:
        /*0020*/ 	.word	0x00000000
        /*0024*/ 	.short	0x000e
        /*0026*/ 	.short	0x0070
        /*0028*/ 	.byte	0x00, 0xf0, 0x21, 0x00


	//----- nvinfo : EIATTR_KPARAM_INFO
	.align		4
.L_329:
        /*002c*/ 	.byte	0x04, 0x17
        /*002e*/ 	.short	(.L_331 - .L_330)
.L_330:
        /*0030*/ 	.word	0x00000000
        /*0034*/ 	.short	0x000d
        /*0036*/ 	.short	0x0068
        /*0038*/ 	.byte	0x00, 0xf0, 0x21, 0x00


	//----- nvinfo : EIATTR_KPARAM_INFO
	.align		4
.L_331:
        /*003c*/ 	.byte	0x04, 0x17
        /*003e*/ 	.short	(.L_333 - .L_332)
.L_332:
        /*0040*/ 	.word	0x00000000
        /*0044*/ 	.short	0x000c
        /*0046*/ 	.short	0x0060
        /*0048*/ 	.byte	0x00, 0xf0, 0x21, 0x00


	//----- nvinfo : EIATTR_KPARAM_INFO
	.align		4
.L_333:
        /*004c*/ 	.byte	0x04, 0x17
        /*004e*/ 	.short	(.L_335 - .L_334)
.L_334:
        /*0050*/ 	.word	0x00000000
        /*0054*/ 	.short	0x000b
        /*0056*/ 	.short	0x0058
        /*0058*/ 	.byte	0x00, 0xf0, 0x21, 0x00


	//----- nvinfo : EIATTR_KPARAM_INFO
	.align		4
.L_335:
        /*005c*/ 	.byte	0x04, 0x17
        /*005e*/ 	.short	(.L_337 - .L_336)
.L_336:
        /*0060*/ 	.word	0x00000000
        /*0064*/ 	.short	0x000a
        /*0066*/ 	.short	0x0050
        /*0068*/ 	.byte	0x00, 0xf0, 0x21, 0x00


	//----- nvinfo : EIATTR_KPARAM_INFO
	.align		4
.L_337:
        /*006c*/ 	.byte	0x04, 0x17
        /*006e*/ 	.short	(.L_339 - .L_338)
.L_338:
        /*0070*/ 	.word	0x00000000
        /*0074*/ 	.short	0x0009
        /*0076*/ 	.short	0x0048
        /*0078*/ 	.byte	0x00, 0xf0, 0x21, 0x00


	//----- nvinfo : EIATTR_KPARAM_INFO
	.align		4
.L_339:
        /*007c*/ 	.byte	0x04, 0x17
        /*007e*/ 	.short	(.L_341 - .L_340)
.L_340:
        /*0080*/ 	.word	0x00000000
        /*0084*/ 	.short	0x0008
        /*0086*/ 	.short	0x0040
        /*0088*/ 	.byte	0x00, 0xf0, 0x21, 0x00


	//----- nvinfo : EIATTR_KPARAM_INFO
	.align		4
.L_341:
        /*008c*/ 	.byte	0x04, 0x17
        /*008e*/ 	.short	(.L_343 - .L_342)
.L_342:
        /*0090*/ 	.word	0x00000000
        /*0094*/ 	.short	0x0007
        /*0096*/ 	.short	0x0038
        /*0098*/ 	.byte	0x00, 0xf0, 0x21, 0x00


	//----- nvinfo : EIATTR_KPARAM_INFO
	.align		4
.L_343:
        /*009c*/ 	.byte	0x04, 0x17
        /*009e*/ 	.short	(.L_345 - .L_344)
.L_344:
        /*00a0*/ 	.word	0x00000000
        /*00a4*/ 	.short	0x0006
        /*00a6*/ 	.short	0x0030
        /*00a8*/ 	.byte	0x00, 0xf0, 0x21, 0x00


	//----- nvinfo : EIATTR_KPARAM_INFO
	.align		4
.L_345:
        /*00ac*/ 	.byte	0x04, 0x17
        /*00ae*/ 	.short	(.L_347 - .L_346)
.L_346:
        /*00b0*/ 	.word	0x00000000
        /*00b4*/ 	.short	0x0005
        /*00b6*/ 	.short	0x0028
        /*00b8*/ 	.byte	0x00, 0xf0, 0x21, 0x00


	//----- nvinfo : EIATTR_KPARAM_INFO
	.align		4
.L_347:
        /*00bc*/ 	.byte	0x04, 0x17
        /*00be*/ 	.short	(.L_349 - .L_348)
.L_348:
        /*00c0*/ 	.word	0x00000000
        /*00c4*/ 	.short	0x0004
        /*00c6*/ 	.short	0x0020
        /*00c8*/ 	.byte	0x00, 0xf0, 0x21, 0x00


	//----- nvinfo : EIATTR_KPARAM_INFO
	.align		4
.L_349:
        /*00cc*/ 	.byte	0x04, 0x17
        /*00ce*/ 	.short	(.L_351 - .L_350)
.L_350:
        /*00d0*/ 	.word	0x00000000
        /*00d4*/ 	.short	0x0003
        /*00d6*/ 	.short	0x0018
        /*00d8*/ 	.byte	0x00, 0xf0, 0x21, 0x00


	//----- nvinfo : EIATTR_KPARAM_INFO
	.align		4
.L_351:
        /*00dc*/ 	.byte	0x04, 0x17
        /*00de*/ 	.short	(.L_353 - .L_352)
.L_352:
        /*00e0*/ 	.word	0x00000000
        /*00e4*/ 	.short	0x0002
        /*00e6*/ 	.short	0x0010
        /*00e8*/ 	.byte	0x00, 0xf0, 0x21, 0x00


	//----- nvinfo : EIATTR_KPARAM_INFO
	.align		4
.L_353:
        /*00ec*/ 	.byte	0x04, 0x17
        /*00ee*/ 	.short	(.L_355 - .L_354)
.L_354:
        /*00f0*/ 	.word	0x00000000
        /*00f4*/ 	.short	0x0001
        /*00f6*/ 	.short	0x0008
        /*00f8*/ 	.byte	0x00, 0xf0, 0x21, 0x00


	//----- nvinfo : EIATTR_KPARAM_INFO
	.align		4
.L_355:
        /*00fc*/ 	.byte	0x04, 0x17
        /*00fe*/ 	.short	(.L_357 - .L_356)
.L_356:
        /*0100*/ 	.word	0x00000000
        /*0104*/ 	.short	0x0000
        /*0106*/ 	.short	0x0000
        /*0108*/ 	.byte	0x00, 0xf0, 0x21, 0x00


	//----- nvinfo : EIATTR_MAXREG_COUNT
	.align		4
.L_357:
        /*010c*/ 	.byte	0x03, 0x1b
        /*010e*/ 	.short	0x0040


	//----- nvinfo : EIATTR_MERCURY_ISA_VERSION
	.align		4
        /*0110*/ 	.byte	0x03, 0x5f
        /*0112*/ 	.short	0x0000


	//----- nvinfo : EIATTR_EXIT_INSTR_OFFSETS
	.align		4
        /*0114*/ 	.byte	0x04, 0x1c
        /*0116*/ 	.short	(.L_359 - .L_358)


	//   ....[0]....
.L_358:
        /*0118*/ 	.word	0x00000070


	//   ....[1]....
        /*011c*/ 	.word	0x000000c0


	//   ....[2]....
        /*0120*/ 	.word	0x00001860


	//----- nvinfo : EIATTR_MAX_THREADS
	.align		4
.L_359:
        /*0124*/ 	.byte	0x04, 0x05
        /*0126*/ 	.short	(.L_361 - .L_360)
.L_360:
        /*0128*/ 	.word	0x00000400
        /*012c*/ 	.word	0x00000001
        /*0130*/ 	.word	0x00000001


	//----- nvinfo : EIATTR_CRS_STACK_SIZE
	.align		4
.L_361:
        /*0134*/ 	.byte	0x04, 0x1e
        /*0136*/ 	.short	(.L_363 - .L_362)
.L_362:
        /*0138*/ 	.word	0x00000000
.L_363:


//--------------------- .nv.callgraph             --------------------------
	.section	.nv.callgraph,"",@"SHT_CUDA_CALLGRAPH"
	.align	4
	.sectionentsize	8
	.align		4
        /*0000*/ 	.word	0x00000000
	.align		4
        /*0004*/ 	.word	0xffffffff
	.align		4
        /*0008*/ 	.word	0x00000000
	.align		4
        /*000c*/ 	.word	0xfffffffe
	.align		4
        /*0010*/ 	.word	0x00000000
	.align		4
        /*0014*/ 	.word	0xfffffffd
	.align		4
        /*0018*/ 	.word	0x00000000
	.align		4
        /*001c*/ 	.word	0xfffffffc


//--------------------- .nv.rel.action            --------------------------
	.section	.nv.rel.action,"",@"SHT_CUDA_RELOCINFO"
	.align	8
	.sectionentsize	8
        /*0000*/ 	.byte	0x73, 0x00, 0x00, 0x00, 0x00, 0x00, 0x00, 0x00, 0x00, 0x00, 0x00, 0x11, 0x25, 0x00, 0x05, 0x36


//--------------------- .nv.constant4             --------------------------
	.section	.nv.constant4,"a",@progbits
	.align	8
	.align		8
.nv.constant4:
        /*0000*/ 	.dword	_ZN39_INTERNAL_72552453_9_Im2Col_cu_c1fd30784cuda3std3__45__cpo5beginE
	.align		8
        /*0008*/ 	.dword	_ZN39_INTERNAL_72552453_9_Im2Col_cu_c1fd30784cuda3std3__45__cpo3endE
	.align		8
        /*0010*/ 	.dword	_ZN39_INTERNAL_72552453_9_Im2Col_cu_c1fd30784cuda3std3__45__cpo6cbeginE
	.align		8
        /*0018*/ 	.dword	_ZN39_INTERNAL_72552453_9_Im2Col_cu_c1fd30784cuda3std3__45__cpo4cendE
	.align		8
        /*0020*/ 	.dword	_ZN39_INTERNAL_72552453_9_Im2Col_cu_c1fd30784cuda3std3__45__cpo6rbeginE
	.align		8
        /*0028*/ 	.dword	_ZN39_INTERNAL_72552453_9_Im2Col_cu_c1fd30784cuda3std3__45__cpo4rendE
	.align		8
        /*0030*/ 	.dword	_ZN39_INTERNAL_72552453_9_Im2Col_cu_c1fd30784cuda3std3__45__cpo7crbeginE
	.align		8
        /*0038*/ 	.dword	_ZN39_INTERNAL_72552453_9_Im2Col_cu_c1fd30784cuda3std3__45__cpo5crendE
	.align		8
        /*0040*/ 	.dword	_ZN39_INTERNAL_72552453_9_Im2Col_cu_c1fd30784cuda3std3__441_GLOBAL__N__72552453_9_Im2Col_cu_c1fd30786ignoreE
	.align		8
        /*0048*/ 	.dword	_ZN39_INTERNAL_72552453_9_Im2Col_cu_c1fd30784cuda3std3__419piecewise_constructE
	.align		8
        /*0050*/ 	.dword	_ZN39_INTERNAL_72552453_9_Im2Col_cu_c1fd30784cuda3std3__48in_placeE
	.align		8
        /*0058*/ 	.dword	_ZN39_INTERNAL_72552453_9_Im2Col_cu_c1fd30784cuda3std3__420unreachable_sentinelE
	.align		8
        /*0060*/ 	.dword	_ZN39_INTERNAL_72552453_9_Im2Col_cu_c1fd30784cuda3std6ranges3__45__cpo4swapE
	.align		8
        /*0068*/ 	.dword	_ZN39_INTERNAL_72552453_9_Im2Col_cu_c1fd30784cuda3std6ranges3__45__cpo9iter_moveE
	.align		8
        /*0070*/ 	.dword	_ZN39_INTERNAL_72552453_9_Im2Col_cu_c1fd30784cuda3std6ranges3__45__cpo5beginE
	.align		8
        /*0078*/ 	.dword	_ZN39_INTERNAL_72552453_9_Im2Col_cu_c1fd30784cuda3std6ranges3__45__cpo3endE
	.align		8
        /*0080*/ 	.dword	_ZN39_INTERNAL_72552453_9_Im2Col_cu_c1fd30784cuda3std6ranges3__45__cpo6cbeginE
	.align		8
        /*0088*/ 	.dword	_ZN39_INTERNAL_72552453_9_Im2Col_cu_c1fd30784cuda3std6ranges3__45__cpo4cendE
	.align		8
        /*0090*/ 	.dword	_ZN39_INTERNAL_72552453_9_Im2Col_cu_c1fd30784cuda3std6ranges3__45__cpo7advanceE
	.align		8
        /*0098*/ 	.dword	_ZN39_INTERNAL_72552453_9_Im2Col_cu_c1fd30784cuda3std6ranges3__45__cpo9iter_swapE
	.align		8
        /*00a0*/ 	.dword	_ZN39_INTERNAL_72552453_9_Im2Col_cu_c1fd30784cuda3std6ranges3__45__cpo4nextE
	.align		8
        /*00a8*/ 	.dword	_ZN39_INTERNAL_72552453_9_Im2Col_cu_c1fd30784cuda3std6ranges3__45__cpo4prevE
	.align		8
        /*00b0*/ 	.dword	_ZN39_INTERNAL_72552453_9_Im2Col_cu_c1fd30784cuda3std6ranges3__45__cpo4dataE
	.align		8
        /*00b8*/ 	.dword	_ZN39_INTERNAL_72552453_9_Im2Col_cu_c1fd30784cuda3std6ranges3__45__cpo5cdataE
	.align		8
        /*00c0*/ 	.dword	_ZN39_INTERNAL_72552453_9_Im2Col_cu_c1fd30784cuda3std6ranges3__45__cpo4sizeE
	.align		8
        /*00c8*/ 	.dword	_ZN39_INTERNAL_72552453_9_Im2Col_cu_c1fd30784cuda3std6ranges3__45__cpo5ssizeE
	.align		8
        /*00d0*/ 	.dword	_ZN39_INTERNAL_72552453_9_Im2Col_cu_c1fd30784cuda3std6ranges3__45__cpo8distanceE
	.align		8
        /*00d8*/ 	.dword	_ZN39_INTERNAL_72552453_9_Im2Col_cu_c1fd30786thrust23THRUST_300001_SM_800_NS6system6detail10sequential3seqE


//--------------------- .nv.constant0._ZN2at6native13im2col_kernelIbEEvlPKT_llllllllllllPS2_ --------------------------
	.section	.nv.constant0._ZN2at6native13im2col_kernelIbEEvlPKT_llllllllllllPS2_,"a",@progbits
	.sectionflags	@""
	.align	4
.nv.constant0._ZN2at6native13im2col_kernelIbEEvlPKT_llllllllllllPS2_:
	.zero		472


//--------------------- .nv.constant0._ZN2at6native13im2col_kernelIN3c108BFloat16EEEvlPKT_llllllllllllPS4_ --------------------------
	.section	.nv.constant0._ZN2at6native13im2col_kernelIN3c108BFloat16EEEvlPKT_llllllllllllPS4_,"a",@progbits
	.sectionflags	@""
	.align	4
.nv.constant0._ZN2at6native13im2col_kernelIN3c108BFloat16EEEvlPKT_llllllllllllPS4_:
	.zero		472


//--------------------- .nv.constant0._ZN2at6native13im2col_kernelIN3c104HalfEEEvlPKT_llllllllllllPS4_ --------------------------
	.section	.nv.constant0._ZN2at6native13im2col_kernelIN3c104HalfEEEvlPKT_llllllllllllPS4_,"a",@progbits
	.sectionflags	@""
	.align	4
.nv.constant0._ZN2at6native13im2col_kernelIN3c104HalfEEEvlPKT_llllllllllllPS4_:
	.zero		472


//--------------------- .nv.constant0._ZN2at6native13im2col_kernelIN3c107complexIfEEEEvlPKT_llllllllllllPS5_ --------------------------
	.section	.nv.constant0._ZN2at6native13im2col_kernelIN3c107complexIfEEEEvlPKT_llllllllllllPS5_,"a",@progbits
	.sectionflags	@""
	.align	4
.nv.constant0._ZN2at6native13im2col_kernelIN3c107complexIfEEEEvlPKT_llllllllllllPS5_:
	.zero		472


//--------------------- .nv.constant0._ZN2at6native13im2col_kernelIN3c107complexIdEEEEvlPKT_llllllllllllPS5_ --------------------------
	.section	.nv.constant0._ZN2at6native13im2col_kernelIN3c107complexIdEEEEvlPKT_llllllllllllPS5_,"a",@progbits
	.sectionflags	@""
	.align	4
.nv.constant0._ZN2at6native13im2col_kernelIN3c107complexIdEEEEvlPKT_llllllllllllPS5_:
	.zero		472


//--------------------- .nv.constant0._ZN2at6native13im2col_kernelIfEEvlPKT_llllllllllllPS2_ --------------------------
	.section	.nv.constant0._ZN2at6native13im2col_kernelIfEEvlPKT_llllllllllllPS2_,"a",@progbits
	.sectionflags	@""
	.align	4
.nv.constant0._ZN2at6native13im2col_kernelIfEEvlPKT_llllllllllllPS2_:
	.zero		472


//--------------------- .nv.constant0._ZN2at6native13im2col_kernelIdEEvlPKT_llllllllllllPS2_ --------------------------
	.section	.nv.constant0._ZN2at6native13im2col_kernelIdEEvlPKT_llllllllllllPS2_,"a",@progbits
	.sectionflags	@""
	.align	4
.nv.constant0._ZN2at6native13im2col_kernelIdEEvlPKT_llllllllllllPS2_:
	.zero		472


//--------------------- .text._ZN2at6native13im2col_kernelIbEEvlPKT_llllllllllllPS2_ --------------------------
	.section	.text._ZN2at6native13im2col_kernelIbEEvlPKT_llllllllllllPS2_,"ax",@progbits
	.sectioninfo	@"SHI_REGISTERS=50"
	.align	128
        .global         _ZN2at6native13im2col_kernelIbEEvlPKT_llllllllllllPS2_
        .type           _ZN2at6native13im2col_kernelIbEEvlPKT_llllllllllllPS2_,@function
        .size           _ZN2at6native13im2col_kernelIbEEvlPKT_llllllllllllPS2_,(.L_x_98 - _ZN2at6native13im2col_kernelIbEEvlPKT_llllllllllllPS2_)
        .other          _ZN2at6native13im2col_kernelIbEEvlPKT_llllllllllllPS2_,@"STO_CUDA_ENTRY STV_DEFAULT"
_ZN2at6native13im2col_kernelIbEEvlPKT_llllllllllllPS2_:
.text._ZN2at6native13im2col_kernelIbEEvlPKT_llllllllllllPS2_:
[----:B------:R-:W-:Y:S02]  /*0000*/  IMAD.MOV.U32 R1, RZ, RZ, c[0x0][0x28] ;  /* 0x00000a00ff017624 */ /* 0x000fe400078e00ff */
[----:B------:R-:W0:Y:S01]  /*0010*/  S2R R2, SR_TID.X ;  /* 0x0000000000027919 */ /* 0x000e220000002100 */
[----:B------:R-:W-:-:S03]  /*0020*/  IMAD.MOV.U32 R3, RZ, RZ, RZ ;  /* 0x000000ffff037224 */ /* 0x000fc600078e00ff */
[----:B------:R-:W0:Y:S02]  /*0030*/  S2R R11, SR_CTAID.X ;  /* 0x00000000000b7919 */ /* 0x000e240000002500 */
[----:B0-----:R-:W-:-:S05]  /*0040*/  IMAD.WIDE.U32 R10, R11, c[0x0][0x0], R2 ;  /* 0x000000000b0a7a25 */ /* 0x001fca00078e0002 */
[----:B------:R-:W-:-:S04]  /*0050*/  ISETP.GE.U32.AND P0, PT, R10, c[0x0][0x160], PT ;  /* 0x000058000a007a0c */ /* 0x000fc80003f06070 */
[----:B------:R-:W-:-:S13]  /*0060*/  ISETP.GE.AND.EX P0, PT, R11, c[0x0][0x164], PT, P0 ;  /* 0x000059000b007a0c */ /* 0x000fda0003f06300 */
[----:B------:R-:W-:Y:S05]  /*0070*/  @P0 EXIT ;  /* 0x000000000000094d */ /* 0x000fea0003800000 */
[----:B------:R-:W-:Y:S02]  /*0080*/  IMAD.MOV.U32 R0, RZ, RZ, c[0x0][0x180] ;  /* 0x00006000ff007624 */ /* 0x000fe400078e00ff */
[----:B------:R-:W-:-:S03]  /*0090*/  IMAD.MOV.U32 R2, RZ, RZ, c[0x0][0x184] ;  /* 0x00006100ff027624 */ /* 0x000fc600078e00ff */
[----:B------:R-:W-:-:S04]  /*00a0*/  ISETP.GE.U32.AND P0, PT, R0, 0x1, PT ;  /* 0x000000010000780c */ /* 0x000fc80003f06070 */
[----:B------:R-:W-:-:S13]  /*00b0*/  ISETP.GE.AND.EX P0, PT, R2, RZ, PT, P0 ;  /* 0x000000ff0200720c */ /* 0x000fda0003f06300 */
[----:B------:R-:W-:Y:S05]  /*00c0*/  @!P0 EXIT ;  /* 0x000000000000894d */ /* 0x000fea0003800000 */
[----:B------:R-:W-:Y:S01]  /*00d0*/  MOV R0, R10 ;  /* 0x0000000a00007202 */ /* 0x000fe20000000f00 */
[----:B------:R-:W-:Y:S02]  /*00e0*/  ULDC.64 UR12, c[0x0][0x118] ;  /* 0x00004600000c7ab9 */ /* 0x000fe40000000a00 */
.L_x_12:
[----:B------:R-:W-:Y:S01]  /*00f0*/  LOP3.LUT R2, R11, c[0x0][0x1cc], RZ, 0xfc, !PT ;  /* 0x000073000b027a12 */ /* 0x000fe200078efcff */
[----:B------:R-:W-:Y:S03]  /*0100*/  BSSY B0, `(.L_x_0) ;  /* 0x0000029000007945 */ /* 0x000fe60003800000 */
[----:B------:R-:W-:-:S13]  /*0110*/  ISETP.NE.U32.AND P0, PT, R2, RZ, PT ;  /* 0x000000ff0200720c */ /* 0x000fda0003f05070 */
[----:B01----:R-:W-:Y:S05]  /*0120*/  @!P0 BRA `(.L_x_1) ;  /* 0x0000010000008947 */ /* 0x003fea0003800000 */
[----:B------:R-:W-:Y:S01]  /*0130*/  IMAD.MOV.U32 R18, RZ, RZ, R0 ;  /* 0x000000ffff127224 */ /* 0x000fe200078e0000 */
[----:B------:R-:W-:Y:S01]  /*0140*/  MOV R9, c[0x0][0x1cc] ;  /* 0x0000730000097a02 */ /* 0x000fe20000000f00 */
[----:B------:R-:W-:Y:S01]  /*0150*/  IMAD.MOV.U32 R12, RZ, RZ, R11 ;  /* 0x000000ffff0c7224 */ /* 0x000fe200078e000b */
[----:B------:R-:W-:Y:S01]  /*0160*/  MOV R8, 0x190 ;  /* 0x0000019000087802 */ /* 0x000fe20000000f00 */
[----:B------:R-:W-:Y:S02]  /*0170*/  IMAD.MOV.U32 R10, RZ, RZ, c[0x0][0x1c8] ;  /* 0x00007200ff0a7624 */ /* 0x000fe400078e00ff */
[----:B------:R-:W-:Y:S05]  /*0180*/  CALL.REL.NOINC `($__internal_0_$__cuda_sm20_div_s64) ;  /* 0x0000165000007944 */ /* 0x000fea0003c00000 */
[----:B------:R-:W-:Y:S01]  /*0190*/  IADD3 R3, P0, RZ, -R4, RZ ;  /* 0x80000004ff037210 */ /* 0x000fe20007f1e0ff */
[----:B------:R-:W-:-:S04]  /*01a0*/  IMAD.MOV.U32 R10, RZ, RZ, R0 ;  /* 0x000000ffff0a7224 */ /* 0x000fc800078e0000 */
[----:B------:R-:W-:Y:S02]  /*01b0*/  IMAD.X R2, RZ, RZ, ~R5, P0 ;  /* 0x000000ffff027224 */ /* 0x000fe400000e0e05 */
[----:B------:R-:W-:-:S04]  /*01c0*/  IMAD.WIDE.U32 R6, R3, c[0x0][0x1c8], R10 ;  /* 0x0000720003067a25 */ /* 0x000fc800078e000a */
[----:B------:R-:W-:-:S04]  /*01d0*/  IMAD R2, R2, c[0x0][0x1c8], RZ ;  /* 0x0000720002027a24 */ /* 0x000fc800078e02ff */
[----:B------:R-:W-:Y:S01]  /*01e0*/  IMAD R3, R3, c[0x0][0x1cc], R2 ;  /* 0x0000730003037a24 */ /* 0x000fe200078e0202 */
[----:B------:R-:W-:-:S03]  /*01f0*/  MOV R2, R4 ;  /* 0x0000000400027202 */ /* 0x000fc60000000f00 */
[----:B------:R-:W-:Y:S02]  /*0200*/  IMAD.IADD R7, R7, 0x1, R3 ;  /* 0x0000000107077824 */ /* 0x000fe400078e0203 */
[----:B------:R-:W-:Y:S01]  /*0210*/  IMAD.MOV.U32 R3, RZ, RZ, R5 ;  /* 0x000000ffff037224 */ /* 0x000fe200078e0005 */
[----:B------:R-:W-:Y:S05]  /*0220*/  BRA `(.L_x_2) ;  /* 0x0000016000007947 */ /* 0x000fea0003800000 */
.L_x_1:
[----:B------:R-:W0:Y:S01]  /*0230*/  I2F.U32.RP R4, c[0x0][0x1c8] ;  /* 0x0000720000047b06 */ /* 0x000e220000209000 */
[----:B------:R-:W-:Y:S01]  /*0240*/  ISETP.NE.U32.AND P2, PT, RZ, c[0x0][0x1c8], PT ;  /* 0x00007200ff007a0c */ /* 0x000fe20003f45070 */
[----:B------:R-:W-:-:S06]  /*0250*/  IMAD.MOV.U32 R7, RZ, RZ, RZ ;  /* 0x000000ffff077224 */ /* 0x000fcc00078e00ff */
[----:B0-----:R-:W0:Y:S02]  /*0260*/  MUFU.RCP R4, R4 ;  /* 0x0000000400047308 */ /* 0x001e240000001000 */
[----:B0-----:R-:W-:-:S06]  /*0270*/  IADD3 R2, R4, 0xffffffe, RZ ;  /* 0x0ffffffe04027810 */ /* 0x001fcc0007ffe0ff */
[----:B------:R0:W1:Y:S02]  /*0280*/  F2I.FTZ.U32.TRUNC.NTZ R3, R2 ;  /* 0x0000000200037305 */ /* 0x000064000021f000 */
[----:B0-----:R-:W-:Y:S02]  /*0290*/  IMAD.MOV.U32 R2, RZ, RZ, RZ ;  /* 0x000000ffff027224 */ /* 0x001fe400078e00ff */
[----:B-1----:R-:W-:-:S04]  /*02a0*/  IMAD.MOV R5, RZ, RZ, -R3 ;  /* 0x000000ffff057224 */ /* 0x002fc800078e0a03 */
[----:B------:R-:W-:-:S04]  /*02b0*/  IMAD R5, R5, c[0x0][0x1c8], RZ ;  /* 0x0000720005057a24 */ /* 0x000fc800078e02ff */
[----:B------:R-:W-:-:S06]  /*02c0*/  IMAD.HI.U32 R3, R3, R5, R2 ;  /* 0x0000000503037227 */ /* 0x000fcc00078e0002 */
[----:B------:R-:W-:-:S05]  /*02d0*/  IMAD.HI.U32 R2, R3, R0, RZ ;  /* 0x0000000003027227 */ /* 0x000fca00078e00ff */
[----:B------:R-:W-:-:S05]  /*02e0*/  IADD3 R3, -R2, RZ, RZ ;  /* 0x000000ff02037210 */ /* 0x000fca0007ffe1ff */
[----:B------:R-:W-:-:S05]  /*02f0*/  IMAD R3, R3, c[0x0][0x1c8], R0 ;  /* 0x0000720003037a24 */ /* 0x000fca00078e0200 */
[----:B------:R-:W-:-:S13]  /*0300*/  ISETP.GE.U32.AND P0, PT, R3, c[0x0][0x1c8], PT ;  /* 0x0000720003007a0c */ /* 0x000fda0003f06070 */
[----:B------:R-:W-:Y:S02]  /*0310*/  @P0 IADD3 R3, R3, -c[0x0][0x1c8], RZ ;  /* 0x8000720003030a10 */ /* 0x000fe40007ffe0ff */
[----:B------:R-:W-:Y:S02]  /*0320*/  @P0 IADD3 R2, R2, 0x1, RZ ;  /* 0x0000000102020810 */ /* 0x000fe40007ffe0ff */
[----:B------:R-:W-:-:S13]  /*0330*/  ISETP.GE.U32.AND P1, PT, R3, c[0x0][0x1c8], PT ;  /* 0x0000720003007a0c */ /* 0x000fda0003f26070 */
[----:B------:R-:W-:Y:S02]  /*0340*/  @P1 IADD3 R2, R2, 0x1, RZ ;  /* 0x0000000102021810 */ /* 0x000fe40007ffe0ff */
[----:B------:R-:W-:-:S05]  /*0350*/  @!P2 LOP3.LUT R2, RZ, c[0x0][0x1c8], RZ, 0x33, !PT ;  /* 0x00007200ff02aa12 */ /* 0x000fca00078e33ff */
[----:B------:R-:W-:-:S04]  /*0360*/  IMAD.MOV R3, RZ, RZ, -R2 ;  /* 0x000000ffff037224 */ /* 0x000fc800078e0a02 */
[----:B------:R-:W-:Y:S02]  /*0370*/  IMAD R6, R3, c[0x0][0x1c8], R0 ;  /* 0x0000720003067a24 */ /* 0x000fe400078e0200 */
[----:B------:R-:W-:Y:S02]  /*0380*/  IMAD.MOV.U32 R3, RZ, RZ, RZ ;  /* 0x000000ffff037224 */ /* 0x000fe400078e00ff */
.L_x_2:
[----:B------:R-:W-:Y:S05]  /*0390*/  BSYNC B0 ;  /* 0x0000000000007941 */ /* 0x000fea0003800000 */
.L_x_0:
[----:B------:R-:W-:Y:S01]  /*03a0*/  LOP3.LUT R4, R3, c[0x0][0x1c4], RZ, 0xfc, !PT ;  /* 0x0000710003047a12 */ /* 0x000fe200078efcff */
[----:B------:R-:W-:Y:S03]  /*03b0*/  BSSY B0, `(.L_x_3) ;  /* 0x0000027000007945 */ /* 0x000fe60003800000 */
[----:B------:R-:W-:-:S13]  /*03c0*/  ISETP.NE.U32.AND P0, PT, R4, RZ, PT ;  /* 0x000000ff0400720c */ /* 0x000fda0003f05070 */
[----:B------:R-:W-:Y:S05]  /*03d0*/  @!P0 BRA `(.L_x_4) ;  /* 0x000000e000008947 */ /* 0x000fea0003800000 */
[----:B------:R-:W-:Y:S01]  /*03e0*/  MOV R18, R2 ;  /* 0x0000000200127202 */ /* 0x000fe20000000f00 */
[----:B------:R-:W-:Y:S01]  /*03f0*/  IMAD.MOV.U32 R12, RZ, RZ, R3 ;  /* 0x000000ffff0c7224 */ /* 0x000fe200078e0003 */
[----:B------:R-:W-:Y:S01]  /*0400*/  MOV R8, 0x440 ;  /* 0x0000044000087802 */ /* 0x000fe20000000f00 */
[----:B------:R-:W-:Y:S02]  /*0410*/  IMAD.MOV.U32 R10, RZ, RZ, c[0x0][0x1c0] ;  /* 0x00007000ff0a7624 */ /* 0x000fe400078e00ff */
[----:B------:R-:W-:Y:S02]  /*0420*/  IMAD.MOV.U32 R9, RZ, RZ, c[0x0][0x1c4] ;  /* 0x00007100ff097624 */ /* 0x000fe400078e00ff */
[----:B------:R-:W-:Y:S05]  /*0430*/  CALL.REL.NOINC `($__internal_0_$__cuda_sm20_div_s64) ;  /* 0x000013a000007944 */ /* 0x000fea0003c00000 */
[----:B------:R-:W-:-:S04]  /*0440*/  IADD3 R9, P0, RZ, -R4, RZ ;  /* 0x80000004ff097210 */ /* 0x000fc80007f1e0ff */
[----:B------:R-:W-:Y:S01]  /*0450*/  IADD3.X R8, RZ, ~R5, RZ, P0, !PT ;  /* 0x80000005ff087210 */ /* 0x000fe200007fe4ff */
[----:B------:R-:W-:-:S04]  /*0460*/  IMAD.WIDE.U32 R2, R9, c[0x0][0x1c0], R2 ;  /* 0x0000700009027a25 */ /* 0x000fc800078e0002 */
[----:B------:R-:W-:Y:S02]  /*0470*/  IMAD R8, R8, c[0x0][0x1c0], RZ ;  /* 0x0000700008087a24 */ /* 0x000fe400078e02ff */
[----:B------:R-:W-:Y:S02]  /*0480*/  IMAD.MOV.U32 R17, RZ, RZ, R2 ;  /* 0x000000ffff117224 */ /* 0x000fe400078e0002 */
[----:B------:R-:W-:-:S04]  /*0490*/  IMAD R9, R9, c[0x0][0x1c4], R8 ;  /* 0x0000710009097a24 */ /* 0x000fc800078e0208 */
[----:B------:R-:W-:Y:S01]  /*04a0*/  IMAD.IADD R10, R3, 0x1, R9 ;  /* 0x00000001030a7824 */ /* 0x000fe200078e0209 */
[----:B------:R-:W-:Y:S05]  /*04b0*/  BRA `(.L_x_5) ;  /* 0x0000016000007947 */ /* 0x000fea0003800000 */
.L_x_4:
[----:B------:R-:W0:Y:S01]  /*04c0*/  I2F.U32.RP R3, c[0x0][0x1c0] ;  /* 0x0000700000037b06 */ /* 0x000e220000209000 */
[----:B------:R-:W-:Y:S01]  /*04d0*/  ISETP.NE.U32.AND P2, PT, RZ, c[0x0][0x1c0], PT ;  /* 0x00007000ff007a0c */ /* 0x000fe20003f45070 */
[----:B------:R-:W-:-:S06]  /*04e0*/  IMAD.MOV.U32 R10, RZ, RZ, RZ ;  /* 0x000000ffff0a7224 */ /* 0x000fcc00078e00ff */
[----:B0-----:R-:W0:Y:S02]  /*04f0*/  MUFU.RCP R3, R3 ;  /* 0x0000000300037308 */ /* 0x001e240000001000 */
[----:B0-----:R-:W-:-:S06]  /*0500*/  IADD3 R4, R3, 0xffffffe, RZ ;  /* 0x0ffffffe03047810 */ /* 0x001fcc0007ffe0ff */
[----:B------:R0:W1:Y:S02]  /*0510*/  F2I.FTZ.U32.TRUNC.NTZ R5, R4 ;  /* 0x0000000400057305 */ /* 0x000064000021f000 */
[----:B0-----:R-:W-:Y:S01]  /*0520*/  HFMA2.MMA R4, -RZ, RZ, 0, 0 ;  /* 0x00000000ff047435 */ /* 0x001fe200000001ff */
[----:B-1----:R-:W-:-:S04]  /*0530*/  IMAD.MOV R9, RZ, RZ, -R5 ;  /* 0x000000ffff097224 */ /* 0x002fc800078e0a05 */
[----:B------:R-:W-:-:S05]  /*0540*/  IMAD R9, R9, c[0x0][0x1c0], RZ ;  /* 0x0000700009097a24 */ /* 0x000fca00078e02ff */
[----:B------:R-:W-:-:S06]  /*0550*/  IMAD.HI.U32 R5, R5, R9, R4 ;  /* 0x0000000905057227 */ /* 0x000fcc00078e0004 */
[----:B------:R-:W-:-:S04]  /*0560*/  IMAD.HI.U32 R4, R5, R2, RZ ;  /* 0x0000000205047227 */ /* 0x000fc800078e00ff */
[----:B------:R-:W-:-:S04]  /*0570*/  IMAD.MOV R5, RZ, RZ, -R4 ;  /* 0x000000ffff057224 */ /* 0x000fc800078e0a04 */
[----:B------:R-:W-:-:S05]  /*0580*/  IMAD R5, R5, c[0x0][0x1c0], R2 ;  /* 0x0000700005057a24 */ /* 0x000fca00078e0202 */
[----:B------:R-:W-:-:S13]  /*0590*/  ISETP.GE.U32.AND P0, PT, R5, c[0x0][0x1c0], PT ;  /* 0x0000700005007a0c */ /* 0x000fda0003f06070 */
[----:B------:R-:W-:Y:S02]  /*05a0*/  @P0 IADD3 R5, R5, -c[0x0][0x1c0], RZ ;  /* 0x8000700005050a10 */ /* 0x000fe40007ffe0ff */
[----:B------:R-:W-:Y:S02]  /*05b0*/  @P0 IADD3 R4, R4, 0x1, RZ ;  /* 0x0000000104040810 */ /* 0x000fe40007ffe0ff */
[----:B------:R-:W-:Y:S02]  /*05c0*/  ISETP.GE.U32.AND P1, PT, R5, c[0x0][0x1c0], PT ;  /* 0x0000700005007a0c */ /* 0x000fe40003f26070 */
[----:B------:R-:W-:-:S11]  /*05d0*/  MOV R5, RZ ;  /* 0x000000ff00057202 */ /* 0x000fd60000000f00 */
[----:B------:R-:W-:Y:S02]  /*05e0*/  @P1 IADD3 R4, R4, 0x1, RZ ;  /* 0x0000000104041810 */ /* 0x000fe40007ffe0ff */
[----:B------:R-:W-:-:S05]  /*05f0*/  @!P2 LOP3.LUT R4, RZ, c[0x0][0x1c0], RZ, 0x33, !PT ;  /* 0x00007000ff04aa12 */ /* 0x000fca00078e33ff */
[----:B------:R-:W-:-:S04]  /*0600*/  IMAD.MOV R17, RZ, RZ, -R4 ;  /* 0x000000ffff117224 */ /* 0x000fc800078e0a04 */
[----:B------:R-:W-:Y:S02]  /*0610*/  IMAD R17, R17, c[0x0][0x1c0], R2 ;  /* 0x0000700011117a24 */ /* 0x000fe400078e0202 */
.L_x_5:
[----:B------:R-:W-:Y:S05]  /*0620*/  BSYNC B0 ;  /* 0x0000000000007941 */ /* 0x000fea0003800000 */
.L_x_3:
[----:B------:R-:W-:Y:S01]  /*0630*/  IMAD.MOV.U32 R13, RZ, RZ, c[0x0][0x188] ;  /* 0x00006200ff0d7624 */ /* 0x000fe200078e00ff */
[----:B------:R-:W-:Y:S01]  /*0640*/  ULDC.64 UR4, c[0x0][0x198] ;  /* 0x0000660000047ab9 */ /* 0x000fe20000000a00 */
[----:B------:R-:W-:Y:S01]  /*0650*/  IMAD.MOV.U32 R12, RZ, RZ, c[0x0][0x18c] ;  /* 0x00006300ff0c7624 */ /* 0x000fe200078e00ff */
[----:B------:R-:W-:Y:S02]  /*0660*/  UIADD3 UR4, UP0, URZ, -UR4, URZ ;  /* 0x800000043f047290 */ /* 0x000fe4000ff1e03f */
[----:B------:R-:W-:Y:S02]  /*0670*/  ISETP.GE.U32.AND P0, PT, R13, 0x1, PT ;  /* 0x000000010d00780c */ /* 0x000fe40003f06070 */
[----:B------:R-:W-:Y:S02]  /*0680*/  UIADD3.X UR5, URZ, ~UR5, URZ, UP0, !UPT ;  /* 0x800000053f057290 */ /* 0x000fe400087fe43f */
[----:B------:R-:W-:Y:S01]  /*0690*/  ISETP.GE.AND.EX P0, PT, R12, RZ, PT, P0 ;  /* 0x000000ff0c00720c */ /* 0x000fe20003f06300 */
[----:B------:R-:W-:-:S03]  /*06a0*/  IMAD.U32 R2, RZ, RZ, UR4 ;  /* 0x00000004ff027e24 */ /* 0x000fc6000f8e00ff */
[----:B------:R-:W-:-:S09]  /*06b0*/  MOV R3, UR5 ;  /* 0x0000000500037c02 */ /* 0x000fd20008000f00 */
[----:B------:R-:W-:Y:S05]  /*06c0*/  @!P0 BRA `(.L_x_6) ;  /* 0x0000108000008947 */ /* 0x000fea0003800000 */
[----:B------:R-:W-:Y:S01]  /*06d0*/  IMAD R12, R12, c[0x0][0x180], RZ ;  /* 0x000060000c0c7a24 */ /* 0x000fe200078e02ff */
[----:B------:R-:W-:Y:S01]  /*06e0*/  ULDC.64 UR4, c[0x0][0x190] ;  /* 0x0000640000047ab9 */ /* 0x000fe20000000a00 */
[C---:B------:R-:W-:Y:S01]  /*06f0*/  IMAD.WIDE.U32 R8, R13.reuse, c[0x0][0x180], RZ ;  /* 0x000060000d087a25 */ /* 0x040fe200078e00ff */
[----:B------:R-:W-:Y:S02]  /*0700*/  UIADD3 UR4, UP0, URZ, -UR4, URZ ;  /* 0x800000043f047290 */ /* 0x000fe4000ff1e03f */
[----:B------:R-:W-:Y:S01]  /*0710*/  UMOV UR6, URZ ;  /* 0x0000003f00067c82 */ /* 0x000fe20008000000 */
[----:B------:R-:W-:Y:S01]  /*0720*/  IMAD R13, R13, c[0x0][0x184], R12 ;  /* 0x000061000d0d7a24 */ /* 0x000fe200078e020c */
[----:B------:R-:W-:Y:S01]  /*0730*/  UIADD3.X UR5, URZ, ~UR5, URZ, UP0, !UPT ;  /* 0x800000053f057290 */ /* 0x000fe200087fe43f */
[----:B------:R-:W-:Y:S01]  /*0740*/  IMAD R19, R7, c[0x0][0x1a8], RZ ;  /* 0x00006a0007137a24 */ /* 0x000fe200078e02ff */
[----:B------:R-:W-:Y:S01]  /*0750*/  UMOV UR7, URZ ;  /* 0x0000003f00077c82 */ /* 0x000fe20008000000 */
[----:B------:R-:W-:-:S02]  /*0760*/  IMAD.IADD R9, R9, 0x1, R13 ;  /* 0x0000000109097824 */ /* 0x000fc400078e020d */
[----:B------:R-:W-:-:S04]  /*0770*/  IMAD.WIDE.U32 R12, R8, c[0x0][0x1c0], RZ ;  /* 0x00007000080c7a25 */ /* 0x000fc800078e00ff */
[----:B------:R-:W-:Y:S02]  /*0780*/  IMAD R9, R9, c[0x0][0x1c0], RZ ;  /* 0x0000700009097a24 */ /* 0x000fe400078e02ff */
[----:B------:R-:W-:Y:S02]  /*0790*/  IMAD.U32 R14, RZ, RZ, UR4 ;  /* 0x00000004ff0e7e24 */ /* 0x000fe4000f8e00ff */
[----:B------:R-:W-:Y:S02]  /*07a0*/  IMAD R9, R8, c[0x0][0x1c4], R9 ;  /* 0x0000710008097a24 */ /* 0x000fe400078e0209 */
[----:B------:R-:W-:Y:S02]  /*07b0*/  IMAD.MOV.U32 R8, RZ, RZ, R17 ;  /* 0x000000ffff087224 */ /* 0x000fe400078e0011 */
[----:B------:R-:W-:Y:S02]  /*07c0*/  IMAD.IADD R9, R13, 0x1, R9 ;  /* 0x000000010d097824 */ /* 0x000fe400078e0209 */
[----:B------:R-:W-:-:S02]  /*07d0*/  IMAD.U32 R15, RZ, RZ, UR5 ;  /* 0x00000005ff0f7e24 */ /* 0x000fc4000f8e00ff */
[----:B------:R-:W-:Y:S01]  /*07e0*/  IMAD R13, R9, R4, RZ ;  /* 0x00000004090d7224 */ /* 0x000fe200078e02ff */
[----:B------:R-:W-:Y:S01]  /*07f0*/  MOV R9, R10 ;  /* 0x0000000a00097202 */ /* 0x000fe20000000f00 */
[----:B------:R-:W-:Y:S02]  /*0800*/  IMAD R10, R10, c[0x0][0x1a0], RZ ;  /* 0x000068000a0a7a24 */ /* 0x000fe400078e02ff */
[-C--:B------:R-:W-:Y:S02]  /*0810*/  IMAD R13, R5, R12.reuse, R13 ;  /* 0x0000000c050d7224 */ /* 0x080fe400078e020d */
[----:B------:R-:W-:-:S04]  /*0820*/  IMAD.WIDE.U32 R8, R4, R12, R8 ;  /* 0x0000000c04087225 */ /* 0x000fc800078e0008 */
[----:B------:R-:W-:Y:S02]  /*0830*/  IMAD.IADD R9, R9, 0x1, R13 ;  /* 0x0000000109097824 */ /* 0x000fe400078e020d */
[----:B------:R-:W-:-:S04]  /*0840*/  IMAD.WIDE.U32 R12, R8, c[0x0][0x1c8], R6 ;  /* 0x00007200080c7a25 */ /* 0x000fc800078e0006 */
[----:B------:R-:W-:Y:S02]  /*0850*/  IMAD R9, R9, c[0x0][0x1c8], RZ ;  /* 0x0000720009097a24 */ /* 0x000fe400078e02ff */
[----:B------:R-:W-:-:S04]  /*0860*/  IMAD.WIDE.U32 R2, R6, c[0x0][0x1a8], R2 ;  /* 0x00006a0006027a25 */ /* 0x000fc800078e0002 */
[----:B------:R-:W-:Y:S02]  /*0870*/  IMAD R19, R6, c[0x0][0x1ac], R19 ;  /* 0x00006b0006137a24 */ /* 0x000fe400078e0213 */
[----:B------:R-:W-:Y:S02]  /*0880*/  IMAD R33, R8, c[0x0][0x1cc], R9 ;  /* 0x0000730008217a24 */ /* 0x000fe400078e0209 */
[C---:B------:R-:W-:Y:S01]  /*0890*/  IMAD R23, R17.reuse, c[0x0][0x1a4], R10 ;  /* 0x0000690011177a24 */ /* 0x040fe200078e020a */
[----:B------:R-:W-:Y:S01]  /*08a0*/  IADD3 R10, P0, R12, c[0x0][0x1d0], RZ ;  /* 0x000074000c0a7a10 */ /* 0x000fe20007f1e0ff */
[----:B------:R-:W-:Y:S01]  /*08b0*/  IMAD.WIDE.U32 R8, R17, c[0x0][0x1a0], R14 ;  /* 0x0000680011087a25 */ /* 0x000fe200078e000e */
[----:B------:R-:W-:Y:S02]  /*08c0*/  IADD3 R21, R3, R19, RZ ;  /* 0x0000001303157210 */ /* 0x000fe40007ffe0ff */
[----:B------:R-:W-:Y:S01]  /*08d0*/  IADD3.X R33, R13, c[0x0][0x1d4], R33, P0, !PT ;  /* 0x000075000d217a10 */ /* 0x000fe200007fe421 */
[----:B------:R-:W-:-:S02]  /*08e0*/  IMAD.IADD R23, R9, 0x1, R23 ;  /* 0x0000000109177824 */ /* 0x000fc400078e0217 */
.L_x_10:
[----:B------:R-:W-:Y:S01]  /*08f0*/  ULDC.64 UR4, c[0x0][0x1b0] ;  /* 0x00006c0000047ab9 */ /* 0x000fe20000000a00 */
[----:B------:R-:W-:Y:S01]  /*0900*/  MOV R16, c[0x0][0x188] ;  /* 0x0000620000107a02 */ /* 0x000fe20000000f00 */
[----:B------:R-:W-:Y:S01]  /*0910*/  UIMAD UR4, UR7, UR4, URZ ;  /* 0x00000004070472a4 */ /* 0x000fe2000f8e023f */
[----:B------:R-:W-:-:S02]  /*0920*/  IMAD.U32 R13, RZ, RZ, UR6 ;  /* 0x00000006ff0d7e24 */ /* 0x000fc4000f8e00ff */
[----:B------:R-:W-:Y:S01]  /*0930*/  IMAD.MOV.U32 R22, RZ, RZ, R8 ;  /* 0x000000ffff167224 */ /* 0x000fe200078e0008 */
[----:B------:R-:W-:Y:S01]  /*0940*/  IADD3 R16, P1, R16, -0x1, RZ ;  /* 0xffffffff10107810 */ /* 0x000fe20007f3e0ff */
[----:B------:R-:W-:Y:S01]  /*0950*/  IMAD.MOV.U32 R18, RZ, RZ, c[0x0][0x18c] ;  /* 0x00006300ff127624 */ /* 0x000fe200078e00ff */
[----:B------:R-:W-:Y:S01]  /*0960*/  UIMAD UR4, UR6, UR5, UR4 ;  /* 0x00000005060472a4 */ /* 0x000fe2000f8e0204 */
[----:B------:R-:W-:Y:S01]  /*0970*/  IMAD.WIDE.U32 R12, R13, c[0x0][0x1b0], R22 ;  /* 0x00006c000d0c7a25 */ /* 0x000fe200078e0016 */
[----:B------:R-:W-:Y:S01]  /*0980*/  ISETP.GE.U32.AND P0, PT, R16, 0x3, PT ;  /* 0x000000031000780c */ /* 0x000fe20003f06070 */
[----:B------:R-:W-:Y:S01]  /*0990*/  UMOV UR5, URZ ;  /* 0x0000003f00057c82 */ /* 0x000fe20008000000 */
[----:B------:R-:W-:Y:S01]  /*09a0*/  IADD3.X R16, R18, -0x1, RZ, P1, !PT ;  /* 0xffffffff12107810 */ /* 0x000fe20000ffe4ff */
[----:B------:R-:W-:Y:S01]  /*09b0*/  IMAD R15, R5, c[0x0][0x170], RZ ;  /* 0x00005c00050f7a24 */ /* 0x000fe200078e02ff */
[----:B-1----:R-:W-:Y:S01]  /*09c0*/  IADD3 R7, R13, UR4, RZ ;  /* 0x000000040d077c10 */ /* 0x002fe2000fffe0ff */
[----:B------:R-:W-:Y:S01]  /*09d0*/  IMAD.MOV.U32 R6, RZ, RZ, R12 ;  /* 0x000000ffff067224 */ /* 0x000fe200078e000c */
[----:B------:R-:W-:Y:S01]  /*09e0*/  ISETP.GE.U32.AND.EX P0, PT, R16, RZ, PT, P0 ;  /* 0x000000ff1000720c */ /* 0x000fe20003f06100 */
[C---:B------:R-:W-:Y:S01]  /*09f0*/  IMAD R17, R4.reuse, c[0x0][0x174], R15 ;  /* 0x00005d0004117a24 */ /* 0x040fe200078e020f */
[----:B------:R-:W-:Y:S01]  /*0a00*/  UMOV UR4, URZ ;  /* 0x0000003f00047c82 */ /* 0x000fe20008000000 */
[----:B------:R-:W-:-:S04]  /*0a10*/  IMAD.WIDE.U32 R14, R4, c[0x0][0x170], R6 ;  /* 0x00005c00040e7a25 */ /* 0x000fc800078e0006 */
[----:B------:R-:W-:-:S04]  /*0a20*/  IMAD.IADD R17, R15, 0x1, R17 ;  /* 0x000000010f117824 */ /* 0x000fc800078e0211 */
[----:B------:R-:W-:-:S04]  /*0a30*/  IMAD R29, R17, c[0x0][0x178], RZ ;  /* 0x00005e00111d7a24 */ /* 0x000fc800078e02ff */
[----:B------:R-:W-:Y:S01]  /*0a40*/  IMAD R29, R14, c[0x0][0x17c], R29 ;  /* 0x00005f000e1d7a24 */ /* 0x000fe200078e021d */
[----:B0-----:R-:W-:Y:S05]  /*0a50*/  @!P0 BRA `(.L_x_7) ;  /* 0x000006d000008947 */ /* 0x001fea0003800000 */
[----:B------:R-:W-:Y:S01]  /*0a60*/  UMOV UR8, 0x3 ;  /* 0x0000000300087882 */ /* 0x000fe20000000000 */
[----:B------:R-:W-:Y:S01]  /*0a70*/  IMAD.MOV.U32 R17, RZ, RZ, c[0x0][0x178] ;  /* 0x00005e00ff117624 */ /* 0x000fe200078e00ff */
[----:B------:R-:W-:Y:S01]  /*0a80*/  ULDC.64 UR4, c[0x0][0x168] ;  /* 0x00005a0000047ab9 */ /* 0x000fe20000000a00 */
[----:B------:R-:W-:Y:S01]  /*0a90*/  ISETP.GE.U32.AND P0, PT, R12, c[0x0][0x170], PT ;  /* 0x00005c000c007a0c */ /* 0x000fe20003f06070 */
[----:B------:R-:W-:Y:S01]  /*0aa0*/  ULDC.64 UR18, c[0x0][0x1b8] ;  /* 0x00006e0000127ab9 */ /* 0x000fe20000000a00 */
[----:B------:R-:W-:Y:S01]  /*0ab0*/  IMAD.WIDE.U32 R16, R14, R17, c[0x0][0x168] ;  /* 0x00005a000e107625 */ /* 0x000fe200078e0011 */
[----:B------:R-:W-:Y:S01]  /*0ac0*/  ULDC.64 UR10, c[0x0][0x168] ;  /* 0x00005a00000a7ab9 */ /* 0x000fe20000000a00 */
[----:B------:R-:W-:Y:S01]  /*0ad0*/  MOV R31, R2 ;  /* 0x00000002001f7202 */ /* 0x000fe20000000f00 */
[----:B------:R-:W-:Y:S01]  /*0ae0*/  UIMAD.WIDE.U32 UR4, UR18, UR8, UR4 ;  /* 0x00000008120472a5 */ /* 0x000fe2000f8e0004 */
[----:B------:R-:W-:Y:S01]  /*0af0*/  ISETP.GE.AND.EX P0, PT, R7, c[0x0][0x174], PT, P0 ;  /* 0x00005d0007007a0c */ /* 0x000fe20003f06300 */
[----:B------:R-:W-:Y:S01]  /*0b00*/  UIMAD UR9, UR19, 0x3, URZ ;  /* 0x00000003130978a4 */ /* 0x000fe2000f8e023f */
[----:B------:R-:W-:Y:S01]  /*0b10*/  IMAD.MOV.U32 R35, RZ, RZ, R21 ;  /* 0x000000ffff237224 */ /* 0x000fe200078e0015 */
[----:B------:R-:W-:Y:S01]  /*0b20*/  ULDC.64 UR14, c[0x0][0x188] ;  /* 0x00006200000e7ab9 */ /* 0x000fe20000000a00 */
[----:B------:R-:W-:Y:S01]  /*0b30*/  IMAD.IADD R22, R29, 0x1, R17 ;  /* 0x000000011d167824 */ /* 0x000fe200078e0211 */
[----:B------:R-:W-:Y:S01]  /*0b40*/  UIADD3 UR16, UP0, UR10, UR18, URZ ;  /* 0x000000120a107290 */ /* 0x000fe2000ff1e03f */
[----:B------:R-:W-:Y:S01]  /*0b50*/  IMAD.U32 R27, RZ, RZ, UR5 ;  /* 0x00000005ff1b7e24 */ /* 0x000fe2000f8e00ff */
[----:B------:R-:W-:Y:S01]  /*0b60*/  ULEA UR10, UP1, UR18, UR10, 0x1 ;  /* 0x0000000a120a7291 */ /* 0x000fe2000f82083f */
[----:B------:R-:W-:Y:S01]  /*0b70*/  MOV R26, UR4 ;  /* 0x00000004001a7c02 */ /* 0x000fe20008000f00 */
[----:B------:R-:W-:-:S02]  /*0b80*/  ULOP3.LUT UR8, UR8, UR14, URZ, 0xc0, !UPT ;  /* 0x0000000e08087292 */ /* 0x000fc4000f8ec03f */
[----:B------:R-:W-:Y:S01]  /*0b90*/  UIADD3 UR9, UR5, UR9, URZ ;  /* 0x0000000905097290 */ /* 0x000fe2000fffe03f */
[----:B------:R-:W-:Y:S01]  /*0ba0*/  IMAD.U32 R18, RZ, RZ, UR16 ;  /* 0x00000010ff127e24 */ /* 0x000fe2000f8e00ff */
[----:B------:R-:W-:Y:S01]  /*0bb0*/  ULEA.HI.X UR5, UR18, UR11, UR19, 0x1, UP1 ;  /* 0x0000000b12057291 */ /* 0x000fe200088f0c13 */
[----:B------:R-:W-:Y:S01]  /*0bc0*/  IMAD.U32 R24, RZ, RZ, UR10 ;  /* 0x0000000aff187e24 */ /* 0x000fe2000f8e00ff */
[----:B------:R-:W-:Y:S02]  /*0bd0*/  UIADD3 UR8, UP2, UR8, -UR14, URZ ;  /* 0x8000000e08087290 */ /* 0x000fe4000ff5e03f */
[----:B------:R-:W-:Y:S01]  /*0be0*/  UIADD3.X UR14, UR11, UR19, URZ, UP0, !UPT ;  /* 0x000000130b0e7290 */ /* 0x000fe200087fe43f */
[----:B------:R-:W-:Y:S01]  /*0bf0*/  IMAD.U32 R27, RZ, RZ, UR9 ;  /* 0x00000009ff1b7e24 */ /* 0x000fe2000f8e00ff */
[----:B------:R-:W-:Y:S01]  /*0c00*/  MOV R25, UR5 ;  /* 0x0000000500197c02 */ /* 0x000fe20008000f00 */
[----:B------:R-:W-:Y:S02]  /*0c10*/  UIADD3.X UR9, URZ, ~UR15, URZ, UP2, !UPT ;  /* 0x8000000f3f097290 */ /* 0x000fe400097fe43f */
[----:B------:R-:W-:Y:S01]  /*0c20*/  IMAD.WIDE.U32 R26, R14, c[0x0][0x178], R26 ;  /* 0x00005e000e1a7a25 */ /* 0x000fe200078e001a */
[----:B------:R-:W-:-:S02]  /*0c30*/  UMOV UR4, URZ ;  /* 0x0000003f00047c82 */ /* 0x000fc40008000000 */
[----:B------:R-:W-:Y:S01]  /*0c40*/  USHF.L.U64.HI UR10, UR18, 0x2, UR19 ;  /* 0x00000002120a7899 */ /* 0x000fe20008010213 */
[----:B------:R-:W-:Y:S01]  /*0c50*/  IMAD.U32 R19, RZ, RZ, UR14 ;  /* 0x0000000eff137e24 */ /* 0x000fe2000f8e00ff */
[----:B------:R-:W-:Y:S01]  /*0c60*/  UMOV UR5, URZ ;  /* 0x0000003f00057c82 */ /* 0x000fe20008000000 */
[----:B------:R-:W-:-:S04]  /*0c70*/  IMAD.WIDE.U32 R24, R14, c[0x0][0x178], R24 ;  /* 0x00005e000e187a25 */ /* 0x000fc800078e0018 */
[----:B------:R-:W-:Y:S01]  /*0c80*/  IMAD.WIDE.U32 R18, R14, c[0x0][0x178], R18 ;  /* 0x00005e000e127a25 */ /* 0x000fe200078e0012 */
[----:B------:R-:W-:-:S03]  /*0c90*/  IADD3 R30, R29, R25, RZ ;  /* 0x000000191d1e7210 */ /* 0x000fc60007ffe0ff */
[C---:B------:R-:W-:Y:S02]  /*0ca0*/  IMAD.IADD R28, R29.reuse, 0x1, R19 ;  /* 0x000000011d1c7824 */ /* 0x040fe400078e0213 */
[----:B------:R-:W-:Y:S02]  /*0cb0*/  IMAD.IADD R20, R29, 0x1, R27 ;  /* 0x000000011d147824 */ /* 0x000fe400078e021b */
.L_x_8:
[----:B------:R-:W-:Y:S02]  /*0cc0*/  LOP3.LUT R32, R35, R7, RZ, 0xfc, !PT ;  /* 0x0000000723207212 */ /* 0x000fe400078efcff */
[----:B------:R-:W-:Y:S02]  /*0cd0*/  ISETP.GE.U32.AND P2, PT, R31, c[0x0][0x178], PT ;  /* 0x00005e001f007a0c */ /* 0x000fe40003f46070 */
[----:B------:R-:W-:Y:S02]  /*0ce0*/  ISETP.LT.OR P1, PT, R32, RZ, P0 ;  /* 0x000000ff2000720c */ /* 0x000fe40000721670 */
[----:B------:R-:W-:Y:S02]  /*0cf0*/  PRMT R41, RZ, 0x7610, R41 ;  /* 0x00007610ff297816 */ /* 0x000fe40000000029 */
[----:B------:R-:W-:-:S13]  /*0d00*/  ISETP.GE.OR.EX P1, PT, R35, c[0x0][0x17c], P1, P2 ;  /* 0x00005f0023007a0c */ /* 0x000fda0000f26720 */
[----:B------:R-:W-:-:S05]  /*0d10*/  @!P1 IADD3 R36, P2, R31, R16, RZ ;  /* 0x000000101f249210 */ /* 0x000fca0007f5e0ff */
[----:B------:R-:W-:-:S05]  /*0d20*/  @!P1 IMAD.X R37, R35, 0x1, R22, P2 ;  /* 0x0000000123259824 */ /* 0x000fca00010e0616 */
[----:B------:R-:W2:Y:S01]  /*0d30*/  @!P1 LDG.E.U8 R41, [R36.64] ;  /* 0x0000000c24299981 */ /* 0x000ea2000c1e1100 */
[----:B------:R-:W-:Y:S02]  /*0d40*/  IADD3 R34, P1, R31, c[0x0][0x1b8], RZ ;  /* 0x00006e001f227a10 */ /* 0x000fe40007f3e0ff */
[----:B------:R-:W-:Y:S02]  /*0d50*/  PRMT R45, RZ, 0x7610, R45 ;  /* 0x00007610ff2d7816 */ /* 0x000fe4000000002d */
[----:B0-----:R-:W-:Y:S02]  /*0d60*/  IADD3.X R39, R35, c[0x0][0x1bc], RZ, P1, !PT ;  /* 0x00006f0023277a10 */ /* 0x001fe40000ffe4ff */
[----:B------:R-:W-:Y:S02]  /*0d70*/  ISETP.GE.U32.AND P2, PT, R34, c[0x0][0x178], PT ;  /* 0x00005e0022007a0c */ /* 0x000fe40003f46070 */
[----:B------:R-:W-:-:S04]  /*0d80*/  LOP3.LUT R32, R39, R7, RZ, 0xfc, !PT ;  /* 0x0000000727207212 */ /* 0x000fc800078efcff */
[----:B------:R-:W-:Y:S02]  /*0d90*/  ISETP.LT.OR P1, PT, R32, RZ, P0 ;  /* 0x000000ff2000720c */ /* 0x000fe40000721670 */
[----:B------:R-:W-:Y:S02]  /*0da0*/  MOV R32, R10 ;  /* 0x0000000a00207202 */ /* 0x000fe40000000f00 */
[----:B------:R-:W-:-:S13]  /*0db0*/  ISETP.GE.OR.EX P1, PT, R39, c[0x0][0x17c], P1, P2 ;  /* 0x00005f0027007a0c */ /* 0x000fda0000f26720 */
[----:B------:R-:W-:-:S05]  /*0dc0*/  @!P1 IADD3 R38, P2, R31, R18, RZ ;  /* 0x000000121f269210 */ /* 0x000fca0007f5e0ff */
[----:B------:R-:W-:Y:S02]  /*0dd0*/  @!P1 IMAD.X R39, R35, 0x1, R28, P2 ;  /* 0x0000000123279824 */ /* 0x000fe400010e061c */
[----:B------:R-:W-:Y:S01]  /*0de0*/  IMAD.MOV.U32 R40, RZ, RZ, c[0x0][0x1b8] ;  /* 0x00006e00ff287624 */ /* 0x000fe200078e00ff */
[----:B--2---:R0:W-:Y:S04]  /*0df0*/  STG.E.U8 [R32.64], R41 ;  /* 0x0000002920007986 */ /* 0x0041e8000c10110c */
[----:B------:R1:W2:Y:S01]  /*0e00*/  @!P1 LDG.E.U8 R45, [R38.64] ;  /* 0x0000000c262d9981 */ /* 0x0002a2000c1e1100 */
[----:B------:R-:W-:Y:S01]  /*0e10*/  IMAD.MOV.U32 R36, RZ, RZ, c[0x0][0x1bc] ;  /* 0x00006f00ff247624 */ /* 0x000fe200078e00ff */
[----:B------:R-:W-:Y:S01]  /*0e20*/  LEA R34, P1, R40, R31, 0x1 ;  /* 0x0000001f28227211 */ /* 0x000fe200078208ff */
[----:B------:R-:W-:Y:S01]  /*0e30*/  IMAD.MOV.U32 R43, RZ, RZ, c[0x0][0x1c0] ;  /* 0x00007000ff2b7624 */ /* 0x000fe200078e00ff */
[----:B------:R-:W-:-:S02]  /*0e40*/  PRMT R47, RZ, 0x7610, R47 ;  /* 0x00007610ff2f7816 */ /* 0x000fc4000000002f */
[----:B------:R-:W-:Y:S02]  /*0e50*/  LEA.HI.X R37, R40, R35, R36, 0x1, P1 ;  /* 0x0000002328257211 */ /* 0x000fe400008f0c24 */
[----:B------:R-:W-:Y:S01]  /*0e60*/  ISETP.GE.U32.AND P2, PT, R34, c[0x0][0x178], PT ;  /* 0x00005e0022007a0c */ /* 0x000fe20003f46070 */
[----:B0-----:R-:W-:Y:S01]  /*0e70*/  IMAD.WIDE.U32 R32, R43, c[0x0][0x1c8], R32 ;  /* 0x000072002b207a25 */ /* 0x001fe200078e0020 */
[----:B------:R-:W-:-:S04]  /*0e80*/  LOP3.LUT R10, R37, R7, RZ, 0xfc, !PT ;  /* 0x00000007250a7212 */ /* 0x000fc800078efcff */
[----:B------:R-:W-:Y:S01]  /*0e90*/  ISETP.LT.OR P1, PT, R10, RZ, P0 ;  /* 0x000000ff0a00720c */ /* 0x000fe20000721670 */
[----:B------:R-:W-:-:S03]  /*0ea0*/  IMAD R10, R43, c[0x0][0x1cc], RZ ;  /* 0x000073002b0a7a24 */ /* 0x000fc600078e02ff */
[----:B------:R-:W-:Y:S02]  /*0eb0*/  ISETP.GE.OR.EX P1, PT, R37, c[0x0][0x17c], P1, P2 ;  /* 0x00005f0025007a0c */ /* 0x000fe40000f26720 */
[----:B------:R-:W-:-:S05]  /*0ec0*/  MOV R37, c[0x0][0x1c8] ;  /* 0x0000720000257a02 */ /* 0x000fca0000000f00 */
[----:B------:R-:W-:-:S04]  /*0ed0*/  IMAD R10, R37, c[0x0][0x1c4], R10 ;  /* 0x00007100250a7a24 */ /* 0x000fc800078e020a */
[----:B------:R-:W-:Y:S02]  /*0ee0*/  IMAD.IADD R33, R33, 0x1, R10 ;  /* 0x0000000121217824 */ /* 0x000fe400078e020a */
[----:B-1----:R-:W-:-:S05]  /*0ef0*/  @!P1 IADD3 R38, P2, R31, R24, RZ ;  /* 0x000000181f269210 */ /* 0x002fca0007f5e0ff */
[----:B------:R-:W-:Y:S02]  /*0f00*/  @!P1 IMAD.X R39, R35, 0x1, R30, P2 ;  /* 0x0000000123279824 */ /* 0x000fe400010e061e */
[----:B------:R-:W-:Y:S01]  /*0f10*/  IMAD.MOV.U32 R34, RZ, RZ, R31 ;  /* 0x000000ffff227224 */ /* 0x000fe200078e001f */
[----:B--2---:R0:W-:Y:S04]  /*0f20*/  STG.E.U8 [R32.64], R45 ;  /* 0x0000002d20007986 */ /* 0x0041e8000c10110c */
[----:B------:R-:W2:Y:S01]  /*0f30*/  @!P1 LDG.E.U8 R47, [R38.64] ;  /* 0x0000000c262f9981 */ /* 0x000ea2000c1e1100 */
[----:B------:R-:W-:-:S04]  /*0f40*/  IMAD.WIDE.U32 R40, R40, 0x3, R34 ;  /* 0x0000000328287825 */ /* 0x000fc800078e0022 */
[----:B------:R-:W-:Y:S01]  /*0f50*/  IMAD R43, R36, 0x3, RZ ;  /* 0x00000003242b7824 */ /* 0x000fe200078e02ff */
[----:B------:R-:W-:-:S04]  /*0f60*/  ISETP.GE.U32.AND P2, PT, R40, c[0x0][0x178], PT ;  /* 0x00005e0028007a0c */ /* 0x000fc80003f46070 */
[----:B------:R-:W-:Y:S01]  /*0f70*/  IADD3 R41, R43, R41, RZ ;  /* 0x000000292b297210 */ /* 0x000fe20007ffe0ff */
[----:B------:R-:W-:-:S03]  /*0f80*/  IMAD.WIDE.U32 R42, R37, c[0x0][0x1c0], R32 ;  /* 0x00007000252a7a25 */ /* 0x000fc600078e0020 */
[----:B------:R-:W-:Y:S01]  /*0f90*/  LOP3.LUT R34, R41, R7, RZ, 0xfc, !PT ;  /* 0x0000000729227212 */ /* 0x000fe200078efcff */
[--C-:B0-----:R-:W-:Y:S01]  /*0fa0*/  IMAD.IADD R33, R10, 0x1, R43.reuse ;  /* 0x000000010a217824 */ /* 0x101fe200078e022b */
[----:B------:R-:W-:Y:S01]  /*0fb0*/  PRMT R43, RZ, 0x7610, R43 ;  /* 0x00007610ff2b7816 */ /* 0x000fe2000000002b */
[----:B------:R-:W-:Y:S01]  /*0fc0*/  IMAD.MOV.U32 R32, RZ, RZ, R42 ;  /* 0x000000ffff207224 */ /* 0x000fe200078e002a */
[----:B------:R-:W-:-:S04]  /*0fd0*/  ISETP.LT.OR P1, PT, R34, RZ, P0 ;  /* 0x000000ff2200720c */ /* 0x000fc80000721670 */
[----:B------:R-:W-:-:S13]  /*0fe0*/  ISETP.GE.OR.EX P1, PT, R41, c[0x0][0x17c], P1, P2 ;  /* 0x00005f0029007a0c */ /* 0x000fda0000f26720 */
[----:B------:R-:W-:-:S05]  /*0ff0*/  @!P1 IADD3 R40, P2, R31, R26, RZ ;  /* 0x0000001a1f289210 */ /* 0x000fca0007f5e0ff */
[----:B------:R-:W-:Y:S01]  /*1000*/  @!P1 IMAD.X R41, R35, 0x1, R20, P2 ;  /* 0x0000000123299824 */ /* 0x000fe200010e0614 */
[----:B--2---:R0:W-:Y:S04]  /*1010*/  STG.E.U8 [R32.64], R47 ;  /* 0x0000002f20007986 */ /* 0x0041e8000c10110c */
[----:B------:R-:W2:Y:S01]  /*1020*/  @!P1 LDG.E.U8 R43, [R40.64] ;  /* 0x0000000c282b9981 */ /* 0x000ea2000c1e1100 */
[----:B------:R-:W-:Y:S01]  /*1030*/  IMAD.WIDE.U32 R38, R37, c[0x0][0x1c0], R32 ;  /* 0x0000700025267a25 */ /* 0x000fe200078e0020 */
[----:B------:R-:W-:-:S03]  /*1040*/  UIADD3 UR4, UP0, UR4, 0x4, URZ ;  /* 0x0000000404047890 */ /* 0x000fc6000ff1e03f */
[----:B------:R-:W-:Y:S01]  /*1050*/  IMAD.U32 R34, RZ, RZ, UR18 ;  /* 0x00000012ff227e24 */ /* 0x000fe2000f8e00ff */
[----:B------:R-:W-:Y:S01]  /*1060*/  UIADD3.X UR5, URZ, UR5, URZ, UP0, !UPT ;  /* 0x000000053f057290 */ /* 0x000fe200087fe43f */
[----:B------:R-:W-:Y:S01]  /*1070*/  IADD3 R39, R10, R39, RZ ;  /* 0x000000270a277210 */ /* 0x000fe20007ffe0ff */
[----:B------:R-:W-:Y:S02]  /*1080*/  UIADD3 UR11, UP0, UR4, UR8, URZ ;  /* 0x00000008040b7290 */ /* 0x000fe4000ff1e03f */
[----:B------:R-:W-:Y:S02]  /*1090*/  LEA R31, P2, R34, R31, 0x2 ;  /* 0x0000001f221f7211 */ /* 0x000fe400078410ff */
[----:B------:R-:W-:Y:S01]  /*10a0*/  UIADD3.X UR14, UR5, UR9, URZ, UP0, !UPT ;  /* 0x00000009050e7290 */ /* 0x000fe200087fe43f */
[----:B0-----:R-:W-:Y:S01]  /*10b0*/  IMAD.WIDE.U32 R32, R37, c[0x0][0x1c0], R38 ;  /* 0x0000700025207a25 */ /* 0x001fe200078e0026 */
[----:B------:R-:W-:Y:S02]  /*10c0*/  ISETP.NE.U32.AND P1, PT, RZ, UR11, PT ;  /* 0x0000000bff007c0c */ /* 0x000fe4000bf25070 */
[----:B------:R-:W-:Y:S01]  /*10d0*/  IADD3.X R35, R35, UR10, RZ, P2, !PT ;  /* 0x0000000a23237c10 */ /* 0x000fe200097fe4ff */
[----:B------:R-:W-:Y:S01]  /*10e0*/  IMAD.IADD R33, R10, 0x1, R33 ;  /* 0x000000010a217824 */ /* 0x000fe200078e0221 */
[----:B------:R-:W-:Y:S01]  /*10f0*/  ISETP.NE.AND.EX P1, PT, RZ, UR14, PT, P1 ;  /* 0x0000000eff007c0c */ /* 0x000fe2000bf25310 */
[----:B------:R-:W-:Y:S01]  /*1100*/  IMAD.MOV.U32 R10, RZ, RZ, R32 ;  /* 0x000000ffff0a7224 */ /* 0x000fe200078e0020 */
[----:B--2---:R0:W-:Y:S11]  /*1110*/  STG.E.U8 [R38.64], R43 ;  /* 0x0000002b26007986 */ /* 0x0041f6000c10110c */
[----:B------:R-:W-:Y:S05]  /*1120*/  @P1 BRA `(.L_x_8) ;  /* 0xfffffb9000001947 */ /* 0x000fea000383ffff */
.L_x_7:
[----:B------:R-:W-:Y:S01]  /*1130*/  MOV R18, c[0x0][0x188] ;  /* 0x0000620000127a02 */ /* 0x000fe20000000f00 */
[----:B------:R-:W-:Y:S01]  /*1140*/  UIADD3 UR6, UP0, UR6, 0x1, URZ ;  /* 0x0000000106067890 */ /* 0x000fe2000ff1e03f */
[----:B------:R-:W-:Y:S01]  /*1150*/  IMAD.MOV.U32 R20, RZ, RZ, R2 ;  /* 0x000000ffff147224 */ /* 0x000fe200078e0002 */
[----:B------:R-:W-:Y:S01]  /*1160*/  ULDC.64 UR8, c[0x0][0x180] ;  /* 0x0000600000087ab9 */ /* 0x000fe20000000a00 */
[----:B------:R-:W-:Y:S01]  /*1170*/  LOP3.LUT R18, R18, 0x3, RZ, 0xc0, !PT ;  /* 0x0000000312127812 */ /* 0x000fe200078ec0ff */
[----:B------:R-:W-:Y:S01]  /*1180*/  UIADD3.X UR7, URZ, UR7, URZ, UP0, !UPT ;  /* 0x000000073f077290 */ /* 0x000fe200087fe43f */
[----:B------:R-:W-:Y:S01]  /*1190*/  IMAD.WIDE.U32 R14, R14, c[0x0][0x178], R20 ;  /* 0x00005e000e0e7a25 */ /* 0x000fe200078e0014 */
[----:B------:R-:W-:Y:S01]  /*11a0*/  UISETP.GE.U32.AND UP0, UPT, UR6, UR8, UPT ;  /* 0x000000080600728c */ /* 0x000fe2000bf06070 */
[----:B------:R-:W-:-:S02]  /*11b0*/  ISETP.NE.U32.AND P0, PT, R18, RZ, PT ;  /* 0x000000ff1200720c */ /* 0x000fc40003f05070 */
[----:B------:R-:W-:Y:S01]  /*11c0*/  IMAD.IADD R29, R15, 0x1, R29 ;  /* 0x000000010f1d7824 */ /* 0x000fe200078e021d */
[----:B------:R-:W-:Y:S01]  /*11d0*/  UISETP.GE.AND.EX UP0, UPT, UR7, UR9, UPT, UP0 ;  /* 0x000000090700728c */ /* 0x000fe2000bf06300 */
[----:B------:R-:W-:-:S13]  /*11e0*/  ISETP.NE.AND.EX P0, PT, RZ, RZ, PT, P0 ;  /* 0x000000ffff00720c */ /* 0x000fda0003f05300 */
[----:B------:R-:W-:Y:S05]  /*11f0*/  @!P0 BRA `(.L_x_9) ;  /* 0x0000053000008947 */ /* 0x000fea0003800000 */
[----:B------:R-:W-:Y:S01]  /*1200*/  ULDC.64 UR8, c[0x0][0x1b8] ;  /* 0x00006e0000087ab9 */ /* 0x000fe20000000a00 */
[----:B------:R-:W-:Y:S01]  /*1210*/  MOV R20, R2 ;  /* 0x0000000200147202 */ /* 0x000fe20000000f00 */
[----:B------:R-:W-:Y:S01]  /*1220*/  UIMAD UR5, UR5, UR8, URZ ;  /* 0x00000008050572a4 */ /* 0x000fe2000f8e023f */
[----:B------:R-:W-:Y:S01]  /*1230*/  IMAD.U32 R17, RZ, RZ, UR4 ;  /* 0x00000004ff117e24 */ /* 0x000fe2000f8e00ff */
[----:B------:R-:W-:Y:S02]  /*1240*/  ISETP.GE.U32.AND P0, PT, R12, c[0x0][0x170], PT ;  /* 0x00005c000c007a0c */ /* 0x000fe40003f06070 */
[----:B------:R-:W-:Y:S01]  /*1250*/  UIMAD UR10, UR4, UR9, UR5 ;  /* 0x00000009040a72a4 */ /* 0x000fe2000f8e0205 */
[----:B------:R-:W-:Y:S01]  /*1260*/  IMAD.WIDE.U32 R16, R17, c[0x0][0x1b8], R20 ;  /* 0x00006e0011107a25 */ /* 0x000fe200078e0014 */
[----:B------:R-:W-:Y:S02]  /*1270*/  ISETP.GE.AND.EX P0, PT, R7, c[0x0][0x174], PT, P0 ;  /* 0x00005d0007007a0c */ /* 0x000fe40003f06300 */
[----:B------:R-:W-:-:S02]  /*1280*/  PRMT R19, RZ, 0x7610, R19 ;  /* 0x00007610ff137816 */ /* 0x000fc40000000013 */
[----:B------:R-:W-:Y:S01]  /*1290*/  IADD3 R13, R17, UR10, RZ ;  /* 0x0000000a110d7c10 */ /* 0x000fe2000fffe0ff */
[----:B------:R-:W-:Y:S01]  /*12a0*/  IMAD.U32 R17, RZ, RZ, UR10 ;  /* 0x0000000aff117e24 */ /* 0x000fe2000f8e00ff */
[----:B------:R-:W-:Y:S02]  /*12b0*/  ISETP.GE.U32.AND P2, PT, R16, c[0x0][0x178], PT ;  /* 0x00005e0010007a0c */ /* 0x000fe40003f46070 */
[----:B------:R-:W-:-:S04]  /*12c0*/  LOP3.LUT R12, R13, R7, RZ, 0xfc, !PT ;  /* 0x000000070d0c7212 */ /* 0x000fc800078efcff */
[----:B------:R-:W-:-:S04]  /*12d0*/  ISETP.LT.OR P1, PT, R12, RZ, P0 ;  /* 0x000000ff0c00720c */ /* 0x000fc80000721670 */
[----:B------:R-:W-:Y:S01]  /*12e0*/  ISETP.GE.OR.EX P1, PT, R13, c[0x0][0x17c], P1, P2 ;  /* 0x00005f000d007a0c */ /* 0x000fe20000f26720 */
[----:B------:R-:W-:-:S12]  /*12f0*/  IMAD.U32 R13, RZ, RZ, UR4 ;  /* 0x00000004ff0d7e24 */ /* 0x000fd8000f8e00ff */
[----:B------:R-:W-:-:S04]  /*1300*/  @!P1 IMAD.MOV.U32 R28, RZ, RZ, R14 ;  /* 0x000000ffff1c9224 */ /* 0x000fc800078e000e */
[----:B------:R-:W-:-:S05]  /*1310*/  @!P1 IMAD.WIDE.U32 R12, R13, c[0x0][0x1b8], R28 ;  /* 0x00006e000d0c9a25 */ /* 0x000fca00078e001c */
[----:B------:R-:W-:-:S04]  /*1320*/  @!P1 IADD3 R24, P2, R12, c[0x0][0x168], RZ ;  /* 0x00005a000c189a10 */ /* 0x000fc80007f5e0ff */
[----:B------:R-:W-:-:S05]  /*1330*/  @!P1 IADD3.X R25, R17, c[0x0][0x16c], R13, P2, !PT ;  /* 0x00005b0011199a10 */ /* 0x000fca00017fe40d */
[----:B------:R-:W2:Y:S01]  /*1340*/  @!P1 LDG.E.U8 R19, [R24.64] ;  /* 0x0000000c18139981 */ /* 0x000ea2000c1e1100 */
[----:B------:R-:W-:Y:S01]  /*1350*/  MOV R12, c[0x0][0x1c0] ;  /* 0x00007000000c7a02 */ /* 0x000fe20000000f00 */
[----:B------:R-:W-:Y:S01]  /*1360*/  IMAD.MOV.U32 R16, RZ, RZ, c[0x0][0x1c8] ;  /* 0x00007200ff107624 */ /* 0x000fe200078e00ff */
[----:B------:R-:W-:Y:S01]  /*1370*/  ISETP.NE.U32.AND P1, PT, R18, 0x1, PT ;  /* 0x000000011200780c */ /* 0x000fe20003f25070 */
[----:B------:R-:W-:Y:S02]  /*1380*/  IMAD.MOV.U32 R32, RZ, RZ, R10 ;  /* 0x000000ffff207224 */ /* 0x000fe400078e000a */
[----:B------:R-:W-:Y:S01]  /*1390*/  IMAD R17, R12, c[0x0][0x1cc], RZ ;  /* 0x000073000c117a24 */ /* 0x000fe200078e02ff */
[----:B------:R-:W-:Y:S01]  /*13a0*/  ISETP.NE.AND.EX P1, PT, RZ, RZ, PT, P1 ;  /* 0x000000ffff00720c */ /* 0x000fe20003f25310 */
[----:B------:R-:W-:-:S04]  /*13b0*/  IMAD.WIDE.U32 R12, R16, c[0x0][0x1c0], RZ ;  /* 0x00007000100c7a25 */ /* 0x000fc800078e00ff */
[----:B------:R-:W-:Y:S02]  /*13c0*/  IMAD R17, R16, c[0x0][0x1c4], R17 ;  /* 0x0000710010117a24 */ /* 0x000fe400078e0211 */
[----:B------:R-:W-:Y:S01]  /*13d0*/  IMAD.MOV.U32 R16, RZ, RZ, R10 ;  /* 0x000000ffff107224 */ /* 0x000fe200078e000a */
[----:B------:R-:W-:Y:S02]  /*13e0*/  IADD3 R10, P2, R10, R12, RZ ;  /* 0x0000000c0a0a7210 */ /* 0x000fe40007f5e0ff */
[----:B------:R-:W-:Y:S01]  /*13f0*/  IADD3 R31, R17, R13, RZ ;  /* 0x0000000d111f7210 */ /* 0x000fe20007ffe0ff */
[--C-:B------:R-:W-:Y:S01]  /*1400*/  IMAD.MOV.U32 R17, RZ, RZ, R33.reuse ;  /* 0x000000ffff117224 */ /* 0x100fe200078e0021 */
[----:B--2---:R1:W-:Y:S03]  /*1410*/  STG.E.U8 [R32.64], R19 ;  /* 0x0000001320007986 */ /* 0x0043e6000c10110c */
[----:B-1----:R-:W-:Y:S01]  /*1420*/  IMAD.X R33, R31, 0x1, R33, P2 ;  /* 0x000000011f217824 */ /* 0x002fe200010e0621 */
[----:B------:R-:W-:Y:S05]  /*1430*/  @!P1 BRA `(.L_x_9) ;  /* 0x000002f000009947 */ /* 0x000fea0003800000 */
[----:B------:R-:W-:Y:S02]  /*1440*/  ULDC.64 UR8, c[0x0][0x1b8] ;  /* 0x00006e0000087ab9 */ /* 0x000fe40000000a00 */
[----:B------:R-:W-:-:S02]  /*1450*/  ULDC UR5, c[0x0][0x1b8] ;  /* 0x00006e0000057ab9 */ /* 0x000fc40000000800 */
[----:B------:R-:W-:-:S04]  /*1460*/  UIMAD.WIDE.U32 UR4, UR4, UR5, UR8 ;  /* 0x00000005040472a5 */ /* 0x000fc8000f8e0008 */
[----:B------:R-:W-:Y:S02]  /*1470*/  UIADD3 UR10, UR10, UR5, URZ ;  /* 0x000000050a0a7290 */ /* 0x000fe4000fffe03f */
[----:B------:R-:W-:Y:S01]  /*1480*/  IADD3 R20, P1, R2, UR4, RZ ;  /* 0x0000000402147c10 */ /* 0x000fe2000ff3e0ff */
[----:B------:R-:W-:Y:S01]  /*1490*/  IMAD.U32 R24, RZ, RZ, UR4 ;  /* 0x00000004ff187e24 */ /* 0x000fe2000f8e00ff */
[----:B------:R-:W-:Y:S02]  /*14a0*/  MOV R25, UR5 ;  /* 0x0000000500197c02 */ /* 0x000fe40008000f00 */
[----:B------:R-:W-:Y:S02]  /*14b0*/  IADD3.X R19, R21, UR10, RZ, P1, !PT ;  /* 0x0000000a15137c10 */ /* 0x000fe40008ffe4ff */
[----:B------:R-:W-:Y:S02]  /*14c0*/  ISETP.GE.U32.AND P2, PT, R20, c[0x0][0x178], PT ;  /* 0x00005e0014007a0c */ /* 0x000fe40003f46070 */
[----:B------:R-:W-:-:S04]  /*14d0*/  LOP3.LUT R10, R19, R7, RZ, 0xfc, !PT ;  /* 0x00000007130a7212 */ /* 0x000fc800078efcff */
[----:B------:R-:W-:Y:S01]  /*14e0*/  ISETP.LT.OR P1, PT, R10, RZ, P0 ;  /* 0x000000ff0a00720c */ /* 0x000fe20000721670 */
[----:B------:R-:W-:-:S03]  /*14f0*/  IMAD.U32 R10, RZ, RZ, UR10 ;  /* 0x0000000aff0a7e24 */ /* 0x000fc6000f8e00ff */
[----:B------:R-:W-:Y:S02]  /*1500*/  ISETP.GE.OR.EX P1, PT, R19, c[0x0][0x17c], P1, P2 ;  /* 0x00005f0013007a0c */ /* 0x000fe40000f26720 */
[----:B------:R-:W-:-:S11]  /*1510*/  PRMT R19, RZ, 0x7610, R19 ;  /* 0x00007610ff137816 */ /* 0x000fd60000000013 */
[----:B------:R-:W-:-:S04]  /*1520*/  @!P1 IADD3 R24, P2, P3, R14, c[0x0][0x168], R24 ;  /* 0x00005a000e189a10 */ /* 0x000fc80007b5e018 */
[----:B------:R-:W-:-:S05]  /*1530*/  @!P1 IADD3.X R25, R29, c[0x0][0x16c], R10, P2, P3 ;  /* 0x00005b001d199a10 */ /* 0x000fca00017e640a */
[----:B------:R-:W2:Y:S01]  /*1540*/  @!P1 LDG.E.U8 R19, [R24.64] ;  /* 0x0000000c18139981 */ /* 0x000ea2000c1e1100 */
[----:B------:R-:W-:Y:S02]  /*1550*/  IADD3 R26, P1, R16, R12, RZ ;  /* 0x0000000c101a7210 */ /* 0x000fe40007f3e0ff */
[----:B------:R-:W-:-:S03]  /*1560*/  LEA R10, P2, R12, R16, 0x1 ;  /* 0x000000100c0a7211 */ /* 0x000fc600078408ff */
[----:B------:R-:W-:Y:S01]  /*1570*/  IMAD.X R27, R31, 0x1, R17, P1 ;  /* 0x000000011f1b7824 */ /* 0x000fe200008e0611 */
[----:B------:R-:W-:Y:S02]  /*1580*/  ISETP.NE.U32.AND P1, PT, R18, 0x2, PT ;  /* 0x000000021200780c */ /* 0x000fe40003f25070 */
[----:B------:R-:W-:Y:S02]  /*1590*/  LEA.HI.X R33, R12, R17, R31, 0x1, P2 ;  /* 0x000000110c217211 */ /* 0x000fe400010f0c1f */
[----:B------:R-:W-:Y:S01]  /*15a0*/  ISETP.NE.AND.EX P1, PT, RZ, RZ, PT, P1 ;  /* 0x000000ffff00720c */ /* 0x000fe20003f25310 */
[----:B--2---:R1:W-:-:S12]  /*15b0*/  STG.E.U8 [R26.64], R19 ;  /* 0x000000131a007986 */ /* 0x0043d8000c10110c */
[----:B------:R-:W-:Y:S05]  /*15c0*/  @!P1 BRA `(.L_x_9) ;  /* 0x0000016000009947 */ /* 0x000fea0003800000 */
[----:B------:R-:W-:Y:S01]  /*15d0*/  ULDC.64 UR8, c[0x0][0x1b8] ;  /* 0x00006e0000087ab9 */ /* 0x000fe20000000a00 */
[----:B-1----:R-:W-:Y:S01]  /*15e0*/  PRMT R19, RZ, 0x7610, R19 ;  /* 0x00007610ff137816 */ /* 0x002fe20000000013 */
[----:B------:R-:W-:-:S04]  /*15f0*/  UIADD3 UR4, UP1, UR4, UR8, URZ ;  /* 0x0000000804047290 */ /* 0x000fc8000ff3e03f */
[----:B------:R-:W-:Y:S02]  /*1600*/  UIADD3.X UR10, UR10, UR9, URZ, UP1, !UPT ;  /* 0x000000090a0a7290 */ /* 0x000fe40008ffe43f */
[----:B------:R-:W-:-:S04]  /*1610*/  IADD3 R15, P1, R2, UR4, RZ ;  /* 0x00000004020f7c10 */ /* 0x000fc8000ff3e0ff */
[----:B------:R-:W-:Y:S02]  /*1620*/  IADD3.X R13, R21, UR10, RZ, P1, !PT ;  /* 0x0000000a150d7c10 */ /* 0x000fe40008ffe4ff */
[----:B------:R-:W-:Y:S01]  /*1630*/  ISETP.GE.U32.AND P1, PT, R15, c[0x0][0x178], PT ;  /* 0x00005e000f007a0c */ /* 0x000fe20003f26070 */
[----:B------:R-:W-:Y:S01]  /*1640*/  IMAD.U32 R15, RZ, RZ, UR4 ;  /* 0x00000004ff0f7e24 */ /* 0x000fe2000f8e00ff */
[----:B------:R-:W-:-:S04]  /*1650*/  LOP3.LUT R6, R13, R7, RZ, 0xfc, !PT ;  /* 0x000000070d067212 */ /* 0x000fc800078efcff */
[----:B------:R-:W-:Y:S02]  /*1660*/  ISETP.LT.OR P0, PT, R6, RZ, P0 ;  /* 0x000000ff0600720c */ /* 0x000fe40000701670 */
[----:B------:R-:W-:Y:S02]  /*1670*/  MOV R6, UR10 ;  /* 0x0000000a00067c02 */ /* 0x000fe40008000f00 */
[----:B------:R-:W-:-:S13]  /*1680*/  ISETP.GE.OR.EX P0, PT, R13, c[0x0][0x17c], P0, P1 ;  /* 0x00005f000d007a0c */ /* 0x000fda0000706710 */
[----:B------:R-:W-:-:S04]  /*1690*/  @!P0 IADD3 R14, P1, P2, R14, c[0x0][0x168], R15 ;  /* 0x00005a000e0e8a10 */ /* 0x000fc80007a3e00f */
[----:B------:R-:W-:-:S05]  /*16a0*/  @!P0 IADD3.X R15, R29, c[0x0][0x16c], R6, P1, P2 ;  /* 0x00005b001d0f8a10 */ /* 0x000fca0000fe4406 */
[----:B------:R-:W2:Y:S01]  /*16b0*/  @!P0 LDG.E.U8 R19, [R14.64] ;  /* 0x0000000c0e138981 */ /* 0x000ea2000c1e1100 */
[----:B------:R-:W-:Y:S02]  /*16c0*/  IMAD.MOV.U32 R6, RZ, RZ, R10 ;  /* 0x000000ffff067224 */ /* 0x000fe400078e000a */
[----:B------:R-:W-:Y:S02]  /*16d0*/  IMAD.MOV.U32 R7, RZ, RZ, R33 ;  /* 0x000000ffff077224 */ /* 0x000fe400078e0021 */
[----:B------:R-:W-:-:S04]  /*16e0*/  IMAD.WIDE.U32 R12, R12, 0x3, R16 ;  /* 0x000000030c0c7825 */ /* 0x000fc800078e0010 */
[----:B------:R-:W-:Y:S01]  /*16f0*/  IMAD R31, R31, 0x3, RZ ;  /* 0x000000031f1f7824 */ /* 0x000fe200078e02ff */
[----:B------:R-:W-:-:S03]  /*1700*/  MOV R10, R12 ;  /* 0x0000000c000a7202 */ /* 0x000fc60000000f00 */
[----:B------:R-:W-:Y:S01]  /*1710*/  IMAD.IADD R33, R13, 0x1, R31 ;  /* 0x000000010d217824 */ /* 0x000fe200078e021f */
[----:B--2---:R1:W-:Y:S04]  /*1720*/  STG.E.U8 [R6.64], R19 ;  /* 0x0000001306007986 */ /* 0x0043e8000c10110c */
.L_x_9:
[----:B------:R-:W-:-:S13]  /*1730*/  PLOP3.LUT P0, PT, PT, PT, UP0, 0x80, 0x0 ;  /* 0x000000000000781c */ /* 0x000fda0003f0f008 */
[----:B------:R-:W-:Y:S05]  /*1740*/  @!P0 BRA `(.L_x_10) ;  /* 0xfffff1a000008947 */ /* 0x000fea000383ffff */
.L_x_6:
[----:B------:R-:W-:-:S04]  /*1750*/  IMAD.MOV.U32 R2, RZ, RZ, c[0x0][0x0] ;  /* 0x00000000ff027624 */ /* 0x000fc800078e00ff */
[----:B------:R-:W-:-:S05]  /*1760*/  IMAD R3, R2, c[0x0][0xc], RZ ;  /* 0x0000030002037a24 */ /* 0x000fca00078e02ff */
[----:B------:R-:W-:-:S05]  /*1770*/  IADD3 R0, P0, R3, R0, RZ ;  /* 0x0000000003007210 */ /* 0x000fca0007f1e0ff */
[----:B------:R-:W-:Y:S01]  /*1780*/  IMAD.X R11, RZ, RZ, R11, P0 ;  /* 0x000000ffff0b7224 */ /* 0x000fe200000e060b */
[----:B------:R-:W-:-:S04]  /*1790*/  ISETP.GE.U32.AND P0, PT, R0, c[0x0][0x160], PT ;  /* 0x0000580000007a0c */ /* 0x000fc80003f06070 */
[----:B------:R-:W-:-:S13]  /*17a0*/  ISETP.GE.AND.EX P0, PT, R11, c[0x0][0x164], PT, P0 ;  /* 0x000059000b007a0c */ /* 0x000fda0003f06300 */
[----:B------:R-:W-:Y:S01]  /*17b0*/  @P0 CALL.REL.NOINC `(.L_x_11) ;  /* 0x0000001000000944 */ /* 0x000fe20003c00000 */
[----:B------:R-:W-:Y:S05]  /*17c0*/  BRA `(.L_x_12) ;  /* 0xffffe92000007947 */ /* 0x000fea000383ffff */
.L_x_11:
[----:B------:R-:W-:Y:S05]  /*17d0*/  EXIT ;  /* 0x000000000000794d */ /* 0x000fea0003800000 */
        .weak           $__internal_0_$__cuda_sm20_div_s64
        .type           $__internal_0_$__cuda_sm20_div_s64,@function
        .size           $__internal_0_$__cuda_sm20_div_s64,(.L_x_98 - $__internal_0_$__cuda_sm20_div_s64)
$__internal_0_$__cuda_sm20_div_s64:
[-C--:B------:R-:W-:Y:S02]  /*17e0*/  IADD3 R5, P1, RZ, -R10.reuse, RZ ;  /* 0x8000000aff057210 */ /* 0x080fe40007f3e0ff */
[----:B------:R-:W-:Y:S02]  /*17f0*/  ISETP.GE.AND P0, PT, R9, RZ, PT ;  /* 0x000000ff0900720c */ /* 0x000fe40003f06270 */
[----:B------:R-:W-:Y:S01]  /*1800*/  ISETP.GE.AND P3, PT, R12, RZ, PT ;  /* 0x000000ff0c00720c */ /* 0x000fe20003f66270 */
[----:B------:R-:W-:Y:S01]  /*1810*/  IMAD.X R14, RZ, RZ, ~R9, P1 ;  /* 0x000000ffff0e7224 */ /* 0x000fe200008e0e09 */
[----:B------:R-:W-:-:S04]  /*1820*/  SEL R4, R5, R10, !P0 ;  /* 0x0000000a05047207 */ /* 0x000fc80004000000 */
[----:B------:R-:W-:-:S04]  /*1830*/  SEL R5, R14, R9, !P0 ;  /* 0x000000090e057207 */ /* 0x000fc80004000000 */
[----:B------:R-:W0:Y:S08]  /*1840*/  I2F.U64.RP R13, R4 ;  /* 0x00000004000d7312 */ /* 0x000e300000309000 */
[----:B0-----:R-:W0:Y:S02]  /*1850*/  MUFU.RCP R13, R13 ;  /* 0x0000000d000d7308 */ /* 0x001e240000001000 */
[----:B0-----:R-:W-:-:S06]  /*1860*/  IADD3 R14, R13, 0x1ffffffe, RZ ;  /* 0x1ffffffe0d0e7810 */ /* 0x001fcc0007ffe0ff */
[----:B------:R-:W0:Y:S02]  /*1870*/  F2I.U64.TRUNC R14, R14 ;  /* 0x0000000e000e7311 */ /* 0x000e24000020d800 */
[----:B0-----:R-:W-:-:S04]  /*1880*/  IMAD.WIDE.U32 R16, R14, R4, RZ ;  /* 0x000000040e107225 */ /* 0x001fc800078e00ff */
[----:B------:R-:W-:Y:S01]  /*1890*/  IMAD R17, R14, R5, R17 ;  /* 0x000000050e117224 */ /* 0x000fe200078e0211 */
[----:B------:R-:W-:-:S03]  /*18a0*/  IADD3 R19, P0, RZ, -R16, RZ ;  /* 0x80000010ff137210 */ /* 0x000fc60007f1e0ff */
[----:B------:R-:W-:Y:S02]  /*18b0*/  IMAD R17, R15, R4, R17 ;  /* 0x000000040f117224 */ /* 0x000fe400078e0211 */
[----:B------:R-:W-:-:S03]  /*18c0*/  IMAD.HI.U32 R16, R14, R19, RZ ;  /* 0x000000130e107227 */ /* 0x000fc600078e00ff */
[----:B------:R-:W-:Y:S01]  /*18d0*/  IADD3.X R21, RZ, ~R17, RZ, P0, !PT ;  /* 0x80000011ff157210 */ /* 0x000fe200007fe4ff */
[----:B------:R-:W-:-:S04]  /*18e0*/  IMAD.MOV.U32 R17, RZ, RZ, R14 ;  /* 0x000000ffff117224 */ /* 0x000fc800078e000e */
[----:B------:R-:W-:-:S04]  /*18f0*/  IMAD.WIDE.U32 R16, P0, R14, R21, R16 ;  /* 0x000000150e107225 */ /* 0x000fc80007800010 */
[C---:B------:R-:W-:Y:S02]  /*1900*/  IMAD R23, R15.reuse, R21, RZ ;  /* 0x000000150f177224 */ /* 0x040fe400078e02ff */
[----:B------:R-:W-:-:S04]  /*1910*/  IMAD.HI.U32 R16, P1, R15, R19, R16 ;  /* 0x000000130f107227 */ /* 0x000fc80007820010 */
[----:B------:R-:W-:Y:S01]  /*1920*/  IMAD.HI.U32 R13, R15, R21, RZ ;  /* 0x000000150f0d7227 */ /* 0x000fe200078e00ff */
[----:B------:R-:W-:Y:S02]  /*1930*/  IADD3 R17, P2, R23, R16, RZ ;  /* 0x0000001017117210 */ /* 0x000fe40007f5e0ff */
[----:B------:R-:W-:Y:S01]  /*1940*/  IADD3 R21, P4, RZ, -R18, RZ ;  /* 0x80000012ff157210 */ /* 0x000fe20007f9e0ff */
[----:B------:R-:W-:Y:S02]  /*1950*/  IMAD.X R13, R13, 0x1, R15, P0 ;  /* 0x000000010d0d7824 */ /* 0x000fe400000e060f */
[----:B------:R-:W-:Y:S01]  /*1960*/  IMAD.WIDE.U32 R14, R17, R4, RZ ;  /* 0x00000004110e7225 */ /* 0x000fe200078e00ff */
[----:B------:R-:W-:Y:S02]  /*1970*/  SEL R21, R21, R18, !P3 ;  /* 0x0000001215157207 */ /* 0x000fe40005800000 */
[----:B------:R-:W-:Y:S01]  /*1980*/  IADD3.X R13, RZ, RZ, R13, P2, P1 ;  /* 0x000000ffff0d7210 */ /* 0x000fe200017e240d */
[----:B------:R-:W-:Y:S01]  /*1990*/  IMAD R15, R17, R5, R15 ;  /* 0x00000005110f7224 */ /* 0x000fe200078e020f */
[----:B------:R-:W-:-:S03]  /*19a0*/  IADD3 R19, P0, RZ, -R14, RZ ;  /* 0x8000000eff137210 */ /* 0x000fc60007f1e0ff */
[----:B------:R-:W-:Y:S02]  /*19b0*/  IMAD R15, R13, R4, R15 ;  /* 0x000000040d0f7224 */ /* 0x000fe400078e020f */
[----:B------:R-:W-:-:S04]  /*19c0*/  IMAD.HI.U32 R16, R17, R19, RZ ;  /* 0x0000001311107227 */ /* 0x000fc800078e00ff */
[----:B------:R-:W-:Y:S01]  /*19d0*/  IMAD.X R14, RZ, RZ, ~R15, P0 ;  /* 0x000000ffff0e7224 */ /* 0x000fe200000e0e0f */
[----:B------:R-:W-:-:S03]  /*19e0*/  IADD3.X R15, RZ, ~R12, RZ, P4, !PT ;  /* 0x8000000cff0f7210 */ /* 0x000fc600027fe4ff */
[----:B------:R-:W-:-:S06]  /*19f0*/  IMAD.WIDE.U32 R16, P0, R17, R14, R16 ;  /* 0x0000000e11107225 */ /* 0x000fcc0007800010 */
[----:B------:R-:W-:-:S04]  /*1a00*/  IMAD.HI.U32 R17, P1, R13, R19, R16 ;  /* 0x000000130d117227 */ /* 0x000fc80007820010 */
[CC--:B------:R-:W-:Y:S02]  /*1a10*/  IMAD R16, R13.reuse, R14.reuse, RZ ;  /* 0x0000000e0d107224 */ /* 0x0c0fe400078e02ff */
[----:B------:R-:W-:-:S03]  /*1a20*/  IMAD.HI.U32 R14, R13, R14, RZ ;  /* 0x0000000e0d0e7227 */ /* 0x000fc600078e00ff */
[----:B------:R-:W-:Y:S01]  /*1a30*/  IADD3 R17, P2, R16, R17, RZ ;  /* 0x0000001110117210 */ /* 0x000fe20007f5e0ff */
[----:B------:R-:W-:Y:S01]  /*1a40*/  IMAD.X R13, R14, 0x1, R13, P0 ;  /* 0x000000010e0d7824 */ /* 0x000fe200000e060d */
[-C--:B------:R-:W-:Y:S01]  /*1a50*/  SEL R16, R15, R12.reuse, !P3 ;  /* 0x0000000c0f107207 */ /* 0x080fe20005800000 */
[----:B------:R-:W-:Y:S01]  /*1a60*/  IMAD.MOV.U32 R15, RZ, RZ, RZ ;  /* 0x000000ffff0f7224 */ /* 0x000fe200078e00ff */
[----:B------:R-:W-:Y:S01]  /*1a70*/  LOP3.LUT R12, R9, R12, RZ, 0x3c, !PT ;  /* 0x0000000c090c7212 */ /* 0x000fe200078e3cff */
[----:B------:R-:W-:Y:S01]  /*1a80*/  IMAD.HI.U32 R14, R17, R21, RZ ;  /* 0x00000015110e7227 */ /* 0x000fe200078e00ff */
[----:B------:R-:W-:-:S05]  /*1a90*/  IADD3.X R13, RZ, RZ, R13, P2, P1 ;  /* 0x000000ffff0d7210 */ /* 0x000fca00017e240d */
[----:B------:R-:W-:-:S04]  /*1aa0*/  IMAD.WIDE.U32 R14, R17, R16, R14 ;  /* 0x00000010110e7225 */ /* 0x000fc800078e000e */
[C---:B------:R-:W-:Y:S02]  /*1ab0*/  IMAD R17, R13.reuse, R16, RZ ;  /* 0x000000100d117224 */ /* 0x040fe400078e02ff */
[----:B------:R-:W-:-:S04]  /*1ac0*/  IMAD.HI.U32 R14, P0, R13, R21, R14 ;  /* 0x000000150d0e7227 */ /* 0x000fc8000780000e */
[----:B------:R-:W-:Y:S01]  /*1ad0*/  IMAD.HI.U32 R13, R13, R16, RZ ;  /* 0x000000100d0d7227 */ /* 0x000fe200078e00ff */
[----:B------:R-:W-:-:S03]  /*1ae0*/  IADD3 R17, P1, R17, R14, RZ ;  /* 0x0000000e11117210 */ /* 0x000fc60007f3e0ff */
[----:B------:R-:W-:Y:S02]  /*1af0*/  IMAD.X R13, RZ, RZ, R13, P0 ;  /* 0x000000ffff0d7224 */ /* 0x000fe400000e060d */
[----:B------:R-:W-:-:S03]  /*1b00*/  IMAD.WIDE.U32 R14, R17, R4, RZ ;  /* 0x00000004110e7225 */ /* 0x000fc600078e00ff */
[----:B------:R-:W-:Y:S01]  /*1b10*/  IADD3.X R13, RZ, R13, RZ, P1, !PT ;  /* 0x0000000dff0d7210 */ /* 0x000fe20000ffe4ff */
[C---:B------:R-:W-:Y:S01]  /*1b20*/  IMAD R15, R17.reuse, R5, R15 ;  /* 0x00000005110f7224 */ /* 0x040fe200078e020f */
[----:B------:R-:W-:Y:S02]  /*1b30*/  IADD3 R21, P1, -R14, R21, RZ ;  /* 0x000000150e157210 */ /* 0x000fe40007f3e1ff */
[----:B------:R-:W-:Y:S01]  /*1b40*/  IADD3 R14, P2, R17, 0x1, RZ ;  /* 0x00000001110e7810 */ /* 0x000fe20007f5e0ff */
[-C--:B------:R-:W-:Y:S01]  /*1b50*/  IMAD R15, R13, R4.reuse, R15 ;  /* 0x000000040d0f7224 */ /* 0x080fe200078e020f */
[----:B------:R-:W-:-:S03]  /*1b60*/  ISETP.GE.U32.AND P0, PT, R21, R4, PT ;  /* 0x000000041500720c */ /* 0x000fc60003f06070 */
[----:B------:R-:W-:Y:S01]  /*1b70*/  IMAD.X R23, R16, 0x1, ~R15, P1 ;  /* 0x0000000110177824 */ /* 0x000fe200008e0e0f */
[----:B------:R-:W-:Y:S01]  /*1b80*/  IADD3 R15, P1, R21, -R4, RZ ;  /* 0x80000004150f7210 */ /* 0x000fe20007f3e0ff */
[----:B------:R-:W-:-:S03]  /*1b90*/  IMAD.X R16, RZ, RZ, R13, P2 ;  /* 0x000000ffff107224 */ /* 0x000fc600010e060d */
[C---:B------:R-:W-:Y:S01]  /*1ba0*/  ISETP.GE.U32.AND.EX P0, PT, R23.reuse, R5, PT, P0 ;  /* 0x000000051700720c */ /* 0x040fe20003f06100 */
[----:B------:R-:W-:-:S03]  /*1bb0*/  IMAD.X R19, R23, 0x1, ~R5, P1 ;  /* 0x0000000117137824 */ /* 0x000fc600008e0e05 */
[----:B------:R-:W-:Y:S02]  /*1bc0*/  SEL R15, R15, R21, P0 ;  /* 0x000000150f0f7207 */ /* 0x000fe40000000000 */
[----:B------:R-:W-:Y:S02]  /*1bd0*/  SEL R19, R19, R23, P0 ;  /* 0x0000001713137207 */ /* 0x000fe40000000000 */
[----:B------:R-:W-:Y:S02]  /*1be0*/  SEL R17, R14, R17, P0 ;  /* 0x000000110e117207 */ /* 0x000fe40000000000 */
[----:B------:R-:W-:Y:S02]  /*1bf0*/  ISETP.GE.U32.AND P1, PT, R15, R4, PT ;  /* 0x000000040f00720c */ /* 0x000fe40003f26070 */
[----:B------:R-:W-:Y:S02]  /*1c00*/  SEL R14, R16, R13, P0 ;  /* 0x0000000d100e7207 */ /* 0x000fe40000000000 */
[----:B------:R-:W-:-:S02]  /*1c10*/  IADD3 R4, P2, R17, 0x1, RZ ;  /* 0x0000000111047810 */ /* 0x000fc40007f5e0ff */
[----:B------:R-:W-:Y:S02]  /*1c20*/  ISETP.GE.U32.AND.EX P0, PT, R19, R5, PT, P1 ;  /* 0x000000051300720c */ /* 0x000fe40003f06110 */
[-C--:B------:R-:W-:Y:S02]  /*1c30*/  IADD3.X R5, RZ, R14.reuse, RZ, P2, !PT ;  /* 0x0000000eff057210 */ /* 0x080fe400017fe4ff */
[----:B------:R-:W-:Y:S02]  /*1c40*/  SEL R4, R4, R17, P0 ;  /* 0x0000001104047207 */ /* 0x000fe40000000000 */
[----:B------:R-:W-:Y:S02]  /*1c50*/  SEL R5, R5, R14, P0 ;  /* 0x0000000e05057207 */ /* 0x000fe40000000000 */
[----:B------:R-:W-:Y:S02]  /*1c60*/  IADD3 R13, P2, RZ, -R4, RZ ;  /* 0x80000004ff0d7210 */ /* 0x000fe40007f5e0ff */
[----:B------:R-:W-:-:S02]  /*1c70*/  ISETP.NE.U32.AND P0, PT, R10, RZ, PT ;  /* 0x000000ff0a00720c */ /* 0x000fc40003f05070 */
[----:B------:R-:W-:Y:S01]  /*1c80*/  ISETP.GE.AND P1, PT, R12, RZ, PT ;  /* 0x000000ff0c00720c */ /* 0x000fe20003f26270 */
[----:B------:R-:W-:Y:S01]  /*1c90*/  IMAD.X R10, RZ, RZ, ~R5, P2 ;  /* 0x000000ffff0a7224 */ /* 0x000fe200010e0e05 */
[----:B------:R-:W-:Y:S01]  /*1ca0*/  ISETP.NE.AND.EX P0, PT, R9, RZ, PT, P0 ;  /* 0x000000ff0900720c */ /* 0x000fe20003f05300 */
[----:B------:R-:W-:Y:S01]  /*1cb0*/  IMAD.MOV.U32 R9, RZ, RZ, 0x0 ;  /* 0x00000000ff097424 */ /* 0x000fe200078e00ff */
[----:B------:R-:W-:Y:S02]  /*1cc0*/  SEL R4, R13, R4, !P1 ;  /* 0x000000040d047207 */ /* 0x000fe40004800000 */
[----:B------:R-:W-:Y:S02]  /*1cd0*/  SEL R5, R10, R5, !P1 ;  /* 0x000000050a057207 */ /* 0x000fe40004800000 */
[----:B------:R-:W-:Y:S02]  /*1ce0*/  SEL R4, R4, 0xffffffff, P0 ;  /* 0xffffffff04047807 */ /* 0x000fe40000000000 */
[----:B------:R-:W-:Y:S01]  /*1cf0*/  SEL R5, R5, 0xffffffff, P0 ;  /* 0xffffffff05057807 */ /* 0x000fe20000000000 */
[----:B------:R-:W-:Y:S06]  /*1d00*/  RET.REL.NODEC R8 `(_ZN2at6native13im2col_kernelIbEEvlPKT_llllllllllllPS2_) ;  /* 0xffffe2f008007950 */ /* 0x000fec0003c3ffff */
.L_x_13:
[----:B------:R-:W-:-:S00]  /*1d10*/  BRA `(.L_x_13) ;  /* 0xfffffff000007947 */ /* 0x000fc0000383ffff */
[----:B------:R-:W-:-:S00]  /*1d20*/  NOP ;  /* 0x0000000000007918 */ /* 0x000fc00000000000 */
        /* <DEDUP_REMOVED lines=13> */
.L_x_98:


//--------------------- .text._ZN2at6native13im2col_kernelIN3c108BFloat16EEEvlPKT_llllllllllllPS4_ --------------------------
	.section	.text._ZN2at6native13im2col_kernelIN3c108BFloat16EEEvlPKT_llllllllllllPS4_,"ax",@progbits
	.sectioninfo	@"SHI_REGISTERS=44"
	.align	128
        .global         _ZN2at6native13im2col_kernelIN3c108BFloat16EEEvlPKT_llllllllllllPS4_
        .type           _ZN2at6native13im2col_kernelIN3c108BFloat16EEEvlPKT_llllllllllllPS4_,@function
        .size           _ZN2at6native13im2col_kernelIN3c108BFloat16EEEvlPKT_llllllllllllPS4_,(.L_x_99 - _ZN2at6native13im2col_kernelIN3c108BFloat16EEEvlPKT_llllllllllllPS4_)
        .other          _ZN2at6native13im2col_kernelIN3c108BFloat16EEEvlPKT_llllllllllllPS4_,@"STO_CUDA_ENTRY STV_DEFAULT"
_ZN2at6native13im2col_kernelIN3c108BFloat16EEEvlPKT_llllllllllllPS4_:
.text._ZN2at6native13im2col_kernelIN3c108BFloat16EEEvlPKT_llllllllllllPS4_:
        /* <DEDUP_REMOVED lines=13> */
[----:B------:R-:W-:Y:S01]  /*00d0*/  ULDC.64 UR6, c[0x0][0x1c0] ;  /* 0x0000700000067ab9 */ /* 0x000fe20000000a00 */
[----:B------:R-:W-:Y:S01]  /*00e0*/  IMAD.MOV.U32 R0, RZ, RZ, R2 ;  /* 0x000000ffff007224 */ /* 0x000fe200078e0002 */
[----:B------:R-:W-:Y:S02]  /*00f0*/  ULDC.64 UR10, c[0x0][0x1c8] ;  /* 0x00007200000a7ab9 */ /* 0x000fe40000000a00 */
[----:B------:R-:W-:Y:S02]  /*0100*/  UIMAD UR4, UR6, UR11, URZ ;  /* 0x0000000b060472a4 */ /* 0x000fe4000f8e023f */
[----:B------:R-:W-:Y:S02]  /*0110*/  UIMAD.WIDE.U32 UR8, UR6, UR10, URZ ;  /* 0x0000000a060872a5 */ /* 0x000fe4000f8e003f */
[----:B------:R-:W-:Y:S02]  /*0120*/  UIMAD UR4, UR10, UR7, UR4 ;  /* 0x000000070a0472a4 */ /* 0x000fe4000f8e0204 */
[----:B------:R-:W-:-:S02]  /*0130*/  USHF.L.U32 UR21, UR8, 0x1, URZ ;  /* 0x0000000108157899 */ /* 0x000fc4000800063f */
[----:B------:R-:W-:Y:S02]  /*0140*/  UIADD3 UR10, UR9, UR4, URZ ;  /* 0x00000004090a7290 */ /* 0x000fe4000fffe03f */
[----:B------:R-:W-:Y:S02]  /*0150*/  ULDC.64 UR16, c[0x0][0x118] ;  /* 0x0000460000107ab9 */ /* 0x000fe40000000a00 */
[----:B------:R-:W-:Y:S02]  /*0160*/  USHF.L.U64.HI UR20, UR8, 0x1, UR10 ;  /* 0x0000000108147899 */ /* 0x000fe4000801020a */
.L_x_26:
[----:B------:R-:W-:Y:S01]  /*0170*/  LOP3.LUT R2, R3, c[0x0][0x1cc], RZ, 0xfc, !PT ;  /* 0x0000730003027a12 */ /* 0x000fe200078efcff */
[----:B------:R-:W-:Y:S03]  /*0180*/  BSSY B0, `(.L_x_14) ;  /* 0x000002a000007945 */ /* 0x000fe60003800000 */
[----:B------:R-:W-:-:S13]  /*0190*/  ISETP.NE.U32.AND P0, PT, R2, RZ, PT ;  /* 0x000000ff0200720c */ /* 0x000fda0003f05070 */
[----:B01----:R-:W-:Y:S05]  /*01a0*/  @!P0 BRA `(.L_x_15) ;  /* 0x0000011000008947 */ /* 0x003fea0003800000 */
[----:B------:R-:W-:Y:S01]  /*01b0*/  IMAD.MOV.U32 R18, RZ, RZ, R0 ;  /* 0x000000ffff127224 */ /* 0x000fe200078e0000 */
[----:B------:R-:W-:Y:S01]  /*01c0*/  MOV R4, 0x210 ;  /* 0x0000021000047802 */ /* 0x000fe20000000f00 */
[----:B------:R-:W-:Y:S02]  /*01d0*/  IMAD.MOV.U32 R13, RZ, RZ, R3 ;  /* 0x000000ffff0d7224 */ /* 0x000fe400078e0003 */
[----:B------:R-:W-:Y:S02]  /*01e0*/  IMAD.MOV.U32 R11, RZ, RZ, c[0x0][0x1c8] ;  /* 0x00007200ff0b7624 */ /* 0x000fe400078e00ff */
[----:B------:R-:W-:Y:S02]  /*01f0*/  IMAD.MOV.U32 R10, RZ, RZ, c[0x0][0x1cc] ;  /* 0x00007300ff0a7624 */ /* 0x000fe400078e00ff */
[----:B------:R-:W-:Y:S05]  /*0200*/  CALL.REL.NOINC `($__internal_1_$__cuda_sm20_div_s64) ;  /* 0x000018a000007944 */ /* 0x000fea0003c00000 */
[----:B------:R-:W-:Y:S01]  /*0210*/  IADD3 R7, P0, RZ, -R10, RZ ;  /* 0x8000000aff077210 */ /* 0x000fe20007f1e0ff */
[----:B------:R-:W-:-:S04]  /*0220*/  IMAD.MOV.U32 R2, RZ, RZ, R0 ;  /* 0x000000ffff027224 */ /* 0x000fc800078e0000 */
[----:B------:R-:W-:Y:S02]  /*0230*/  IMAD.X R6, RZ, RZ, ~R13, P0 ;  /* 0x000000ffff067224 */ /* 0x000fe400000e0e0d */
[----:B------:R-:W-:-:S04]  /*0240*/  IMAD.WIDE.U32 R4, R7, c[0x0][0x1c8], R2 ;  /* 0x0000720007047a25 */ /* 0x000fc800078e0002 */
[----:B------:R-:W-:Y:S02]  /*0250*/  IMAD R6, R6, c[0x0][0x1c8], RZ ;  /* 0x0000720006067a24 */ /* 0x000fe400078e02ff */
[----:B------:R-:W-:Y:S02]  /*0260*/  IMAD.MOV.U32 R2, RZ, RZ, R4 ;  /* 0x000000ffff027224 */ /* 0x000fe400078e0004 */
[----:B------:R-:W-:Y:S02]  /*0270*/  IMAD R7, R7, c[0x0][0x1cc], R6 ;  /* 0x0000730007077a24 */ /* 0x000fe400078e0206 */
[----:B------:R-:W-:Y:S02]  /*0280*/  IMAD.MOV.U32 R6, RZ, RZ, R10 ;  /* 0x000000ffff067224 */ /* 0x000fe400078e000a */
[----:B------:R-:W-:Y:S02]  /*0290*/  IMAD.IADD R5, R5, 0x1, R7 ;  /* 0x0000000105057824 */ /* 0x000fe400078e0207 */
[----:B------:R-:W-:Y:S01]  /*02a0*/  IMAD.MOV.U32 R7, RZ, RZ, R13 ;  /* 0x000000ffff077224 */ /* 0x000fe200078e000d */
[----:B------:R-:W-:Y:S05]  /*02b0*/  BRA `(.L_x_16) ;  /* 0x0000016000007947 */ /* 0x000fea0003800000 */
.L_x_15:
[----:B------:R-:W0:Y:S01]  /*02c0*/  I2F.U32.RP R2, c[0x0][0x1c8] ;  /* 0x0000720000027b06 */ /* 0x000e220000209000 */
[----:B------:R-:W-:-:S07]  /*02d0*/  ISETP.NE.U32.AND P2, PT, RZ, c[0x0][0x1c8], PT ;  /* 0x00007200ff007a0c */ /* 0x000fce0003f45070 */
[----:B0-----:R-:W0:Y:S02]  /*02e0*/  MUFU.RCP R2, R2 ;  /* 0x0000000200027308 */ /* 0x001e240000001000 */
[----:B0-----:R-:W-:-:S06]  /*02f0*/  IADD3 R4, R2, 0xffffffe, RZ ;  /* 0x0ffffffe02047810 */ /* 0x001fcc0007ffe0ff */
[----:B------:R0:W1:Y:S02]  /*0300*/  F2I.FTZ.U32.TRUNC.NTZ R5, R4 ;  /* 0x0000000400057305 */ /* 0x000064000021f000 */
[----:B0-----:R-:W-:Y:S02]  /*0310*/  IMAD.MOV.U32 R4, RZ, RZ, RZ ;  /* 0x000000ffff047224 */ /* 0x001fe400078e00ff */
[----:B-1----:R-:W-:-:S04]  /*0320*/  IMAD.MOV R7, RZ, RZ, -R5 ;  /* 0x000000ffff077224 */ /* 0x002fc800078e0a05 */
[----:B------:R-:W-:-:S04]  /*0330*/  IMAD R7, R7, c[0x0][0x1c8], RZ ;  /* 0x0000720007077a24 */ /* 0x000fc800078e02ff */
[----:B------:R-:W-:-:S06]  /*0340*/  IMAD.HI.U32 R5, R5, R7, R4 ;  /* 0x0000000705057227 */ /* 0x000fcc00078e0004 */
[----:B------:R-:W-:-:S04]  /*0350*/  IMAD.HI.U32 R6, R5, R0, RZ ;  /* 0x0000000005067227 */ /* 0x000fc800078e00ff */
[----:B------:R-:W-:-:S04]  /*0360*/  IMAD.MOV R5, RZ, RZ, -R6 ;  /* 0x000000ffff057224 */ /* 0x000fc800078e0a06 */
[----:B------:R-:W-:-:S05]  /*0370*/  IMAD R5, R5, c[0x0][0x1c8], R0 ;  /* 0x0000720005057a24 */ /* 0x000fca00078e0200 */
[----:B------:R-:W-:-:S13]  /*0380*/  ISETP.GE.U32.AND P0, PT, R5, c[0x0][0x1c8], PT ;  /* 0x0000720005007a0c */ /* 0x000fda0003f06070 */
[----:B------:R-:W-:Y:S02]  /*0390*/  @P0 IADD3 R5, R5, -c[0x0][0x1c8], RZ ;  /* 0x8000720005050a10 */ /* 0x000fe40007ffe0ff */
[----:B------:R-:W-:Y:S02]  /*03a0*/  @P0 IADD3 R6, R6, 0x1, RZ ;  /* 0x0000000106060810 */ /* 0x000fe40007ffe0ff */
[----:B------:R-:W-:Y:S01]  /*03b0*/  ISETP.GE.U32.AND P1, PT, R5, c[0x0][0x1c8], PT ;  /* 0x0000720005007a0c */ /* 0x000fe20003f26070 */
[----:B------:R-:W-:-:S12]  /*03c0*/  IMAD.MOV.U32 R5, RZ, RZ, RZ ;  /* 0x000000ffff057224 */ /* 0x000fd800078e00ff */
[----:B------:R-:W-:Y:S02]  /*03d0*/  @P1 IADD3 R6, R6, 0x1, RZ ;  /* 0x0000000106061810 */ /* 0x000fe40007ffe0ff */
[----:B------:R-:W-:-:S05]  /*03e0*/  @!P2 LOP3.LUT R6, RZ, c[0x0][0x1c8], RZ, 0x33, !PT ;  /* 0x00007200ff06aa12 */ /* 0x000fca00078e33ff */
[----:B------:R-:W-:-:S04]  /*03f0*/  IMAD.MOV R7, RZ, RZ, -R6 ;  /* 0x000000ffff077224 */ /* 0x000fc800078e0a06 */
[----:B------:R-:W-:Y:S01]  /*0400*/  IMAD R2, R7, c[0x0][0x1c8], R0 ;  /* 0x0000720007027a24 */ /* 0x000fe200078e0200 */
[----:B------:R-:W-:-:S06]  /*0410*/  HFMA2.MMA R7, -RZ, RZ, 0, 0 ;  /* 0x00000000ff077435 */ /* 0x000fcc00000001ff */
.L_x_16:
[----:B------:R-:W-:Y:S05]  /*0420*/  BSYNC B0 ;  /* 0x0000000000007941 */ /* 0x000fea0003800000 */
.L_x_14:
[----:B------:R-:W-:Y:S01]  /*0430*/  LOP3.LUT R4, R7, c[0x0][0x1c4], RZ, 0xfc, !PT ;  /* 0x0000710007047a12 */ /* 0x000fe200078efcff */
[----:B------:R-:W-:Y:S03]  /*0440*/  BSSY B0, `(.L_x_17) ;  /* 0x000002a000007945 */ /* 0x000fe60003800000 */
[----:B------:R-:W-:-:S13]  /*0450*/  ISETP.NE.U32.AND P0, PT, R4, RZ, PT ;  /* 0x000000ff0400720c */ /* 0x000fda0003f05070 */
[----:B------:R-:W-:Y:S05]  /*0460*/  @!P0 BRA `(.L_x_18) ;  /* 0x0000010000008947 */ /* 0x000fea0003800000 */
[----:B------:R-:W-:Y:S01]  /*0470*/  IMAD.MOV.U32 R18, RZ, RZ, R6 ;  /* 0x000000ffff127224 */ /* 0x000fe200078e0006 */
[----:B------:R-:W-:Y:S01]  /*0480*/  MOV R4, 0x4d0 ;  /* 0x000004d000047802 */ /* 0x000fe20000000f00 */
[----:B------:R-:W-:Y:S02]  /*0490*/  IMAD.MOV.U32 R13, RZ, RZ, R7 ;  /* 0x000000ffff0d7224 */ /* 0x000fe400078e0007 */
[----:B------:R-:W-:Y:S02]  /*04a0*/  IMAD.MOV.U32 R11, RZ, RZ, c[0x0][0x1c0] ;  /* 0x00007000ff0b7624 */ /* 0x000fe400078e00ff */
[----:B------:R-:W-:Y:S02]  /*04b0*/  IMAD.MOV.U32 R10, RZ, RZ, c[0x0][0x1c4] ;  /* 0x00007100ff0a7624 */ /* 0x000fe400078e00ff */
[----:B------:R-:W-:Y:S05]  /*04c0*/  CALL.REL.NOINC `($__internal_1_$__cuda_sm20_div_s64) ;  /* 0x000015e000007944 */ /* 0x000fea0003c00000 */
[----:B------:R-:W-:-:S05]  /*04d0*/  IADD3 R11, P0, RZ, -R10, RZ ;  /* 0x8000000aff0b7210 */ /* 0x000fca0007f1e0ff */
[----:B------:R-:W-:Y:S02]  /*04e0*/  IMAD.X R4, RZ, RZ, ~R13, P0 ;  /* 0x000000ffff047224 */ /* 0x000fe400000e0e0d */
[----:B------:R-:W-:-:S04]  /*04f0*/  IMAD.WIDE.U32 R6, R11, c[0x0][0x1c0], R6 ;  /* 0x000070000b067a25 */ /* 0x000fc800078e0006 */
[----:B------:R-:W-:-:S04]  /*0500*/  IMAD R4, R4, c[0x0][0x1c0], RZ ;  /* 0x0000700004047a24 */ /* 0x000fc800078e02ff */
[----:B------:R-:W-:Y:S02]  /*0510*/  IMAD R11, R11, c[0x0][0x1c4], R4 ;  /* 0x000071000b0b7a24 */ /* 0x000fe400078e0204 */
[----:B------:R-:W-:Y:S02]  /*0520*/  IMAD.MOV.U32 R4, RZ, RZ, R6 ;  /* 0x000000ffff047224 */ /* 0x000fe400078e0006 */
[----:B------:R-:W-:Y:S02]  /*0530*/  IMAD.IADD R11, R7, 0x1, R11 ;  /* 0x00000001070b7824 */ /* 0x000fe400078e020b */
[----:B------:R-:W-:Y:S02]  /*0540*/  IMAD.MOV.U32 R6, RZ, RZ, R10 ;  /* 0x000000ffff067224 */ /* 0x000fe400078e000a */
[----:B------:R-:W-:Y:S01]  /*0550*/  IMAD.MOV.U32 R7, RZ, RZ, R13 ;  /* 0x000000ffff077224 */ /* 0x000fe200078e000d */
[----:B------:R-:W-:Y:S05]  /*0560*/  BRA `(.L_x_19) ;  /* 0x0000017000007947 */ /* 0x000fea0003800000 */
.L_x_18:
        /* <DEDUP_REMOVED lines=21> */
[----:B------:R-:W-:Y:S02]  /*06c0*/  IMAD.MOV.U32 R6, RZ, RZ, R9 ;  /* 0x000000ffff067224 */ /* 0x000fe400078e0009 */
[----:B------:R-:W-:Y:S02]  /*06d0*/  IMAD.MOV.U32 R7, RZ, RZ, RZ ;  /* 0x000000ffff077224 */ /* 0x000fe400078e00ff */
.L_x_19:
[----:B------:R-:W-:Y:S05]  /*06e0*/  BSYNC B0 ;  /* 0x0000000000007941 */ /* 0x000fea0003800000 */
.L_x_17:
[----:B------:R-:W-:Y:S01]  /*06f0*/  IMAD.MOV.U32 R15, RZ, RZ, c[0x0][0x188] ;  /* 0x00006200ff0f7624 */ /* 0x000fe200078e00ff */
[----:B------:R-:W-:Y:S01]  /*0700*/  MOV R10, c[0x0][0x18c] ;  /* 0x00006300000a7a02 */ /* 0x000fe20000000f00 */
[----:B------:R-:W-:Y:S02]  /*0710*/  ULDC.64 UR4, c[0x0][0x198] ;  /* 0x0000660000047ab9 */ /* 0x000fe40000000a00 */
[----:B------:R-:W-:Y:S01]  /*0720*/  UIADD3 UR4, UP0, URZ, -UR4, URZ ;  /* 0x800000043f047290 */ /* 0x000fe2000ff1e03f */
[----:B------:R-:W-:-:S03]  /*0730*/  ISETP.GE.U32.AND P0, PT, R15, 0x1, PT ;  /* 0x000000010f00780c */ /* 0x000fc60003f06070 */
[----:B------:R-:W-:Y:S01]  /*0740*/  UIADD3.X UR5, URZ, ~UR5, URZ, UP0, !UPT ;  /* 0x800000053f057290 */ /* 0x000fe200087fe43f */
[----:B------:R-:W-:Y:S01]  /*0750*/  ISETP.GE.AND.EX P0, PT, R10, RZ, PT, P0 ;  /* 0x000000ff0a00720c */ /* 0x000fe20003f06300 */
[----:B------:R-:W-:-:S04]  /*0760*/  IMAD.U32 R8, RZ, RZ, UR4 ;  /* 0x00000004ff087e24 */ /* 0x000fc8000f8e00ff */
[----:B------:R-:W-:-:S08]  /*0770*/  IMAD.U32 R9, RZ, RZ, UR5 ;  /* 0x00000005ff097e24 */ /* 0x000fd0000f8e00ff */
[----:B------:R-:W-:Y:S05]  /*0780*/  @!P0 BRA `(.L_x_20) ;  /* 0x0000129000008947 */ /* 0x000fea0003800000 */
[----:B------:R-:W-:Y:S01]  /*0790*/  IMAD R10, R10, c[0x0][0x180], RZ ;  /* 0x000060000a0a7a24 */ /* 0x000fe200078e02ff */
[----:B------:R-:W-:Y:S01]  /*07a0*/  UMOV UR4, URZ ;  /* 0x0000003f00047c82 */ /* 0x000fe20008000000 */
[----:B------:R-:W-:Y:S01]  /*07b0*/  IMAD.WIDE.U32 R12, R15, c[0x0][0x180], RZ ;  /* 0x000060000f0c7a25 */ /* 0x000fe200078e00ff */
[----:B------:R-:W-:-:S03]  /*07c0*/  UMOV UR5, URZ ;  /* 0x0000003f00057c82 */ /* 0x000fc60008000000 */
[----:B------:R-:W-:Y:S02]  /*07d0*/  IMAD R15, R15, c[0x0][0x184], R10 ;  /* 0x000061000f0f7a24 */ /* 0x000fe400078e020a */
[----:B------:R-:W-:-:S04]  /*07e0*/  IMAD.WIDE.U32 R8, R2, c[0x0][0x1a8], R8 ;  /* 0x00006a0002087a25 */ /* 0x000fc800078e0008 */
[----:B------:R-:W-:Y:S02]  /*07f0*/  IMAD.IADD R10, R13, 0x1, R15 ;  /* 0x000000010d0a7824 */ /* 0x000fe400078e020f */
[----:B------:R-:W-:-:S04]  /*0800*/  IMAD.WIDE.U32 R14, R12, c[0x0][0x1c0], RZ ;  /* 0x000070000c0e7a25 */ /* 0x000fc800078e00ff */
[----:B------:R-:W-:Y:S02]  /*0810*/  IMAD R13, R10, c[0x0][0x1c0], RZ ;  /* 0x000070000a0d7a24 */ /* 0x000fe400078e02ff */
[----:B------:R-:W-:Y:S02]  /*0820*/  IMAD.MOV.U32 R10, RZ, RZ, R4 ;  /* 0x000000ffff0a7224 */ /* 0x000fe400078e0004 */
[----:B------:R-:W-:-:S04]  /*0830*/  IMAD R13, R12, c[0x0][0x1c4], R13 ;  /* 0x000071000c0d7a24 */ /* 0x000fc800078e020d */
[----:B------:R-:W-:-:S04]  /*0840*/  IMAD.IADD R13, R15, 0x1, R13 ;  /* 0x000000010f0d7824 */ /* 0x000fc800078e020d */
[----:B------:R-:W-:Y:S02]  /*0850*/  IMAD R15, R13, R6, RZ ;  /* 0x000000060d0f7224 */ /* 0x000fe400078e02ff */
[----:B------:R-:W-:-:S04]  /*0860*/  IMAD.WIDE.U32 R12, R6, R14, R10 ;  /* 0x0000000e060c7225 */ /* 0x000fc800078e000a */
[----:B------:R-:W-:Y:S02]  /*0870*/  IMAD R15, R7, R14, R15 ;  /* 0x0000000e070f7224 */ /* 0x000fe400078e020f */
[----:B------:R-:W-:Y:S02]  /*0880*/  IMAD.MOV.U32 R14, RZ, RZ, R2 ;  /* 0x000000ffff0e7224 */ /* 0x000fe400078e0002 */
[----:B------:R-:W-:Y:S02]  /*0890*/  IMAD.IADD R10, R13, 0x1, R15 ;  /* 0x000000010d0a7824 */ /* 0x000fe400078e020f */
[----:B------:R-:W-:Y:S02]  /*08a0*/  IMAD.MOV.U32 R15, RZ, RZ, R5 ;  /* 0x000000ffff0f7224 */ /* 0x000fe400078e0005 */
[----:B------:R-:W-:Y:S02]  /*08b0*/  IMAD R17, R10, c[0x0][0x1c8], RZ ;  /* 0x000072000a117a24 */ /* 0x000fe400078e02ff */
[----:B------:R-:W-:-:S04]  /*08c0*/  IMAD.WIDE.U32 R14, R12, c[0x0][0x1c8], R14 ;  /* 0x000072000c0e7a25 */ /* 0x000fc800078e000e */
[----:B------:R-:W-:Y:S01]  /*08d0*/  IMAD R17, R12, c[0x0][0x1cc], R17 ;  /* 0x000073000c117a24 */ /* 0x000fe200078e0211 */
[----:B------:R-:W-:Y:S01]  /*08e0*/  LEA R10, P0, R14, c[0x0][0x1d0], 0x1 ;  /* 0x000074000e0a7a11 */ /* 0x000fe200078008ff */
[----:B------:R-:W-:Y:S02]  /*08f0*/  IMAD R13, R5, c[0x0][0x1a8], RZ ;  /* 0x00006a00050d7a24 */ /* 0x000fe400078e02ff */
[----:B------:R-:W-:Y:S02]  /*0900*/  IMAD.IADD R21, R15, 0x1, R17 ;  /* 0x000000010f157824 */ /* 0x000fe400078e0211 */
[----:B------:R-:W-:-:S03]  /*0910*/  IMAD R13, R2, c[0x0][0x1ac], R13 ;  /* 0x00006b00020d7a24 */ /* 0x000fc600078e020d */
[----:B------:R-:W-:Y:S01]  /*0920*/  LEA.HI.X R21, R14, c[0x0][0x1d4], R21, 0x1, P0 ;  /* 0x000075000e157a11 */ /* 0x000fe200000f0c15 */
[----:B------:R-:W-:Y:S02]  /*0930*/  IMAD.IADD R19, R9, 0x1, R13 ;  /* 0x0000000109137824 */ /* 0x000fe400078e020d */
.L_x_24:
[----:B------:R-:W-:Y:S01]  /*0940*/  ULDC.64 UR6, c[0x0][0x190] ;  /* 0x0000640000067ab9 */ /* 0x000fe20000000a00 */
[----:B-1----:R-:W-:Y:S01]  /*0950*/  IMAD R15, R11, c[0x0][0x1a0], RZ ;  /* 0x000068000b0f7a24 */ /* 0x002fe200078e02ff */
[----:B------:R-:W-:Y:S01]  /*0960*/  UIADD3 UR6, UP0, URZ, -UR6, URZ ;  /* 0x800000063f067290 */ /* 0x000fe2000ff1e03f */
[----:B------:R-:W-:Y:S01]  /*0970*/  IMAD.MOV.U32 R16, RZ, RZ, c[0x0][0x188] ;  /* 0x00006200ff107624 */ /* 0x000fe200078e00ff */
[----:B------:R-:W-:Y:S01]  /*0980*/  ULDC.64 UR24, c[0x0][0x180] ;  /* 0x0000600000187ab9 */ /* 0x000fe20000000a00 */
[----:B------:R-:W-:Y:S01]  /*0990*/  IMAD R15, R4, c[0x0][0x1a4], R15 ;  /* 0x00006900040f7a24 */ /* 0x000fe200078e020f */
[----:B------:R-:W-:Y:S01]  /*09a0*/  UIADD3.X UR7, URZ, ~UR7, URZ, UP0, !UPT ;  /* 0x800000073f077290 */ /* 0x000fe200087fe43f */
[----:B------:R-:W-:Y:S01]  /*09b0*/  IMAD.MOV.U32 R18, RZ, RZ, c[0x0][0x18c] ;  /* 0x00006300ff127624 */ /* 0x000fe200078e00ff */
[----:B------:R-:W-:Y:S01]  /*09c0*/  IADD3 R16, P1, R16, -0x1, RZ ;  /* 0xffffffff10107810 */ /* 0x000fe20007f3e0ff */
[----:B------:R-:W-:-:S02]  /*09d0*/  IMAD.U32 R12, RZ, RZ, UR6 ;  /* 0x00000006ff0c7e24 */ /* 0x000fc4000f8e00ff */
[----:B------:R-:W-:Y:S01]  /*09e0*/  IMAD R17, R7, c[0x0][0x170], RZ ;  /* 0x00005c0007117a24 */ /* 0x000fe200078e02ff */
[----:B------:R-:W-:Y:S01]  /*09f0*/  ISETP.GE.U32.AND P0, PT, R16, 0x3, PT ;  /* 0x000000031000780c */ /* 0x000fe20003f06070 */
[----:B------:R-:W-:Y:S01]  /*0a00*/  IMAD.U32 R13, RZ, RZ, UR7 ;  /* 0x00000007ff0d7e24 */ /* 0x000fe2000f8e00ff */
[----:B------:R-:W-:Y:S01]  /*0a10*/  ULDC.64 UR6, c[0x0][0x1b0] ;  /* 0x00006c0000067ab9 */ /* 0x000fe20000000a00 */
[----:B------:R-:W-:Y:S01]  /*0a20*/  IADD3.X R16, R18, -0x1, RZ, P1, !PT ;  /* 0xffffffff12107810 */ /* 0x000fe20000ffe4ff */
[----:B------:R-:W-:Y:S01]  /*0a30*/  UIMAD UR6, UR5, UR6, URZ ;  /* 0x00000006050672a4 */ /* 0x000fe2000f8e023f */
[----:B------:R-:W-:Y:S02]  /*0a40*/  IMAD.WIDE.U32 R12, R4, c[0x0][0x1a0], R12 ;  /* 0x00006800040c7a25 */ /* 0x000fe400078e000c */
[----:B------:R-:W-:Y:S01]  /*0a50*/  ISETP.GE.U32.AND.EX P0, PT, R16, RZ, PT, P0 ;  /* 0x000000ff1000720c */ /* 0x000fe20003f06100 */
[----:B------:R-:W-:Y:S01]  /*0a60*/  UIMAD UR6, UR4, UR7, UR6 ;  /* 0x00000007040672a4 */ /* 0x000fe2000f8e0206 */
[----:B------:R-:W-:-:S02]  /*0a70*/  IMAD.IADD R13, R13, 0x1, R15 ;  /* 0x000000010d0d7824 */ /* 0x000fc400078e020f */
[----:B------:R-:W-:Y:S01]  /*0a80*/  IMAD.U32 R15, RZ, RZ, UR4 ;  /* 0x00000004ff0f7e24 */ /* 0x000fe2000f8e00ff */
[----:B------:R-:W-:Y:S01]  /*0a90*/  UIADD3 UR4, UP0, UR4, 0x1, URZ ;  /* 0x0000000104047890 */ /* 0x000fe2000ff1e03f */
[----:B------:R-:W-:Y:S01]  /*0aa0*/  IMAD R17, R6, c[0x0][0x174], R17 ;  /* 0x00005d0006117a24 */ /* 0x000fe200078e0211 */
[----:B------:R-:W-:Y:S01]  /*0ab0*/  UMOV UR7, URZ ;  /* 0x0000003f00077c82 */ /* 0x000fe20008000000 */
[----:B------:R-:W-:Y:S01]  /*0ac0*/  IMAD.WIDE.U32 R12, R15, c[0x0][0x1b0], R12 ;  /* 0x00006c000f0c7a25 */ /* 0x000fe200078e000c */
[----:B------:R-:W-:-:S03]  /*0ad0*/  UIADD3.X UR5, URZ, UR5, URZ, UP0, !UPT ;  /* 0x000000053f057290 */ /* 0x000fc600087fe43f */
[----:B------:R-:W-:Y:S01]  /*0ae0*/  IMAD.MOV.U32 R14, RZ, RZ, R12 ;  /* 0x000000ffff0e7224 */ /* 0x000fe200078e000c */
[----:B------:R-:W-:Y:S01]  /*0af0*/  IADD3 R15, R13, UR6, RZ ;  /* 0x000000060d0f7c10 */ /* 0x000fe2000fffe0ff */
[----:B------:R-:W-:Y:S01]  /*0b00*/  IMAD.MOV.U32 R18, RZ, RZ, R8 ;  /* 0x000000ffff127224 */ /* 0x000fe200078e0008 */
[----:B------:R-:W-:-:S03]  /*0b10*/  UMOV UR6, URZ ;  /* 0x0000003f00067c82 */ /* 0x000fc60008000000 */
[----:B------:R-:W-:-:S05]  /*0b20*/  IMAD.WIDE.U32 R24, R6, c[0x0][0x170], R14 ;  /* 0x00005c0006187a25 */ /* 0x000fca00078e000e */
[----:B------:R-:W-:-:S05]  /*0b30*/  IADD3 R17, R25, R17, RZ ;  /* 0x0000001119117210 */ /* 0x000fca0007ffe0ff */
[----:B------:R-:W-:Y:S02]  /*0b40*/  IMAD R23, R17, c[0x0][0x178], RZ ;  /* 0x00005e0011177a24 */ /* 0x000fe400078e02ff */
[----:B------:R-:W-:-:S04]  /*0b50*/  IMAD.WIDE.U32 R16, R24, c[0x0][0x178], R18 ;  /* 0x00005e0018107a25 */ /* 0x000fc800078e0012 */
[----:B------:R-:W-:Y:S01]  /*0b60*/  IMAD R23, R24, c[0x0][0x17c], R23 ;  /* 0x00005f0018177a24 */ /* 0x000fe200078e0217 */
[----:B0-----:R-:W-:Y:S05]  /*0b70*/  @!P0 BRA `(.L_x_21) ;  /* 0x0000089000008947 */ /* 0x001fea0003800000 */
[----:B------:R-:W-:Y:S01]  /*0b80*/  ULDC.64 UR18, c[0x0][0x198] ;  /* 0x0000660000127ab9 */ /* 0x000fe20000000a00 */
[----:B------:R-:W-:Y:S01]  /*0b90*/  IMAD R25, R5, c[0x0][0x1a8], RZ ;  /* 0x00006a0005197a24 */ /* 0x000fe200078e02ff */
[----:B------:R-:W-:Y:S01]  /*0ba0*/  UIADD3 UR6, UP0, URZ, -UR18, URZ ;  /* 0x800000123f067290 */ /* 0x000fe2000ff1e03f */
[----:B------:R-:W-:Y:S01]  /*0bb0*/  IMAD.IADD R35, R23, 0x1, R17 ;  /* 0x0000000117237824 */ /* 0x000fe200078e0211 */
[----:B------:R-:W-:Y:S01]  /*0bc0*/  UMOV UR13, 0x1 ;  /* 0x00000001000d7882 */ /* 0x000fe20000000000 */
[----:B------:R-:W-:Y:S01]  /*0bd0*/  IMAD R25, R2, c[0x0][0x1ac], R25 ;  /* 0x00006b0002197a24 */ /* 0x000fe200078e0219 */
[----:B------:R-:W-:Y:S02]  /*0be0*/  ULDC.64 UR22, c[0x0][0x1b8] ;  /* 0x00006e0000167ab9 */ /* 0x000fe40000000a00 */
[----:B------:R-:W-:Y:S02]  /*0bf0*/  UIADD3.X UR7, URZ, ~UR19, URZ, UP0, !UPT ;  /* 0x800000133f077290 */ /* 0x000fe400087fe43f */
[----:B------:R-:W-:-:S02]  /*0c00*/  USHF.L.U64.HI UR13, UR22, UR13, UR23 ;  /* 0x0000000d160d7299 */ /* 0x000fc40008010217 */
[----:B------:R-:W-:Y:S02]  /*0c10*/  ULEA UR26, UP0, UR22, -UR18, 0x1 ;  /* 0x80000012161a7291 */ /* 0x000fe4000f80083f */
[----:B------:R-:W-:Y:S02]  /*0c20*/  UIADD3 UR11, UP1, UR22, -UR18, URZ ;  /* 0x80000012160b7290 */ /* 0x000fe4000ff3e03f */
[----:B------:R-:W-:Y:S02]  /*0c30*/  UMOV UR15, 0x3 ;  /* 0x00000003000f7882 */ /* 0x000fe40000000000 */
[----:B------:R-:W-:Y:S01]  /*0c40*/  UIMAD UR14, UR15, UR23, URZ ;  /* 0x000000170f0e72a4 */ /* 0x000fe2000f8e023f */
[----:B------:R-:W-:Y:S01]  /*0c50*/  IMAD.U32 R28, RZ, RZ, UR26 ;  /* 0x0000001aff1c7e24 */ /* 0x000fe2000f8e00ff */
[----:B------:R-:W-:Y:S01]  /*0c60*/  UIADD3.X UR13, UR13, ~UR19, URZ, UP0, !UPT ;  /* 0x800000130d0d7290 */ /* 0x000fe200087fe43f */
[----:B------:R-:W-:Y:S01]  /*0c70*/  IMAD.U32 R30, RZ, RZ, UR11 ;  /* 0x0000000bff1e7e24 */ /* 0x000fe2000f8e00ff */
[----:B------:R-:W-:-:S02]  /*0c80*/  UIMAD.WIDE.U32 UR6, UR15, UR22, UR6 ;  /* 0x000000160f0672a5 */ /* 0x000fc4000f8e0006 */
[----:B------:R-:W-:Y:S02]  /*0c90*/  UIADD3.X UR12, UR23, ~UR19, URZ, UP1, !UPT ;  /* 0x80000013170c7290 */ /* 0x000fe40008ffe43f */
[----:B------:R-:W-:Y:S01]  /*0ca0*/  UIADD3 UR14, UR7, UR14, URZ ;  /* 0x0000000e070e7290 */ /* 0x000fe2000fffe03f */
[----:B------:R-:W-:Y:S01]  /*0cb0*/  IMAD.U32 R29, RZ, RZ, UR13 ;  /* 0x0000000dff1d7e24 */ /* 0x000fe2000f8e00ff */
[----:B------:R-:W-:Y:S01]  /*0cc0*/  USHF.L.U64.HI UR19, UR22, 0x2, UR23 ;  /* 0x0000000216137899 */ /* 0x000fe20008010217 */
[----:B------:R-:W-:Y:S01]  /*0cd0*/  IMAD.U32 R27, RZ, RZ, UR7 ;  /* 0x00000007ff1b7e24 */ /* 0x000fe2000f8e00ff */
[----:B------:R-:W-:Y:S01]  /*0ce0*/  USHF.L.U64.HI UR13, UR22, 0x3, UR23 ;  /* 0x00000003160d7899 */ /* 0x000fe20008010217 */
[----:B------:R-:W-:Y:S01]  /*0cf0*/  IMAD.U32 R31, RZ, RZ, UR12 ;  /* 0x0000000cff1f7e24 */ /* 0x000fe2000f8e00ff */
[----:B------:R-:W-:Y:S01]  /*0d00*/  USHF.L.U32 UR18, UR22, 0x3, URZ ;  /* 0x0000000316127899 */ /* 0x000fe2000800063f */
[----:B------:R-:W-:Y:S01]  /*0d10*/  IMAD.U32 R26, RZ, RZ, UR6 ;  /* 0x00000006ff1a7e24 */ /* 0x000fe2000f8e00ff */
[----:B------:R-:W-:Y:S01]  /*0d20*/  ULDC.64 UR6, c[0x0][0x188] ;  /* 0x0000620000067ab9 */ /* 0x000fe20000000a00 */
[----:B------:R-:W-:Y:S01]  /*0d30*/  IMAD.U32 R27, RZ, RZ, UR14 ;  /* 0x0000000eff1b7e24 */ /* 0x000fe2000f8e00ff */
[----:B------:R-:W-:Y:S01]  /*0d40*/  ULOP3.LUT UR11, UR15, UR6, URZ, 0xc0, !UPT ;  /* 0x000000060f0b7292 */ /* 0x000fe2000f8ec03f */
[----:B------:R-:W-:-:S03]  /*0d50*/  IMAD.WIDE.U32 R28, R2, c[0x0][0x1a8], R28 ;  /* 0x00006a00021c7a25 */ /* 0x000fc600078e001c */
[----:B------:R-:W-:Y:S01]  /*0d60*/  UIADD3 UR11, UP0, UR11, -UR6, URZ ;  /* 0x800000060b0b7290 */ /* 0x000fe2000ff1e03f */
[C---:B------:R-:W-:Y:S02]  /*0d70*/  IMAD.WIDE.U32 R30, R2.reuse, c[0x0][0x1a8], R30 ;  /* 0x00006a00021e7a25 */ /* 0x040fe400078e001e */
[----:B------:R-:W-:Y:S02]  /*0d80*/  UMOV UR6, URZ ;  /* 0x0000003f00067c82 */ /* 0x000fe40008000000 */
[----:B------:R-:W-:Y:S01]  /*0d90*/  IMAD.WIDE.U32 R26, R2, c[0x0][0x1a8], R26 ;  /* 0x00006a00021a7a25 */ /* 0x000fe200078e001a */
[----:B------:R-:W-:-:S03]  /*0da0*/  UIADD3.X UR12, URZ, ~UR7, URZ, UP0, !UPT ;  /* 0x800000073f0c7290 */ /* 0x000fc600087fe43f */
[C---:B------:R-:W-:Y:S01]  /*0db0*/  IMAD.IADD R29, R25.reuse, 0x1, R29 ;  /* 0x00000001191d7824 */ /* 0x040fe200078e021d */
[----:B------:R-:W-:Y:S01]  /*0dc0*/  UMOV UR7, URZ ;  /* 0x0000003f00077c82 */ /* 0x000fe20008000000 */
[C---:B------:R-:W-:Y:S02]  /*0dd0*/  IMAD.IADD R31, R25.reuse, 0x1, R31 ;  /* 0x00000001191f7824 */ /* 0x040fe400078e021f */
[----:B------:R-:W-:Y:S02]  /*0de0*/  IMAD.IADD R33, R25, 0x1, R27 ;  /* 0x0000000119217824 */ /* 0x000fe400078e021b */
[----:B------:R-:W-:-:S04]  /*0df0*/  IMAD.WIDE.U32 R28, R24, c[0x0][0x178], R28 ;  /* 0x00005e00181c7a25 */ /* 0x000fc800078e001c */
[----:B------:R-:W-:Y:S01]  /*0e00*/  IMAD.MOV.U32 R32, RZ, RZ, R26 ;  /* 0x000000ffff207224 */ /* 0x000fe200078e001a */
[----:B------:R-:W-:Y:S01]  /*0e10*/  LEA R20, P1, R28, c[0x0][0x168], 0x1 ;  /* 0x00005a001c147a11 */ /* 0x000fe200078208ff */
[----:B------:R-:W-:-:S04]  /*0e20*/  IMAD.WIDE.U32 R26, R24, c[0x0][0x178], R30 ;  /* 0x00005e00181a7a25 */ /* 0x000fc800078e001e */
[C---:B------:R-:W-:Y:S01]  /*0e30*/  IMAD.IADD R29, R23.reuse, 0x1, R29 ;  /* 0x00000001171d7824 */ /* 0x040fe200078e021d */
[----:B------:R-:W-:Y:S01]  /*0e40*/  LEA R22, P0, R26, c[0x0][0x168], 0x1 ;  /* 0x00005a001a167a11 */ /* 0x000fe200078008ff */
[C---:B------:R-:W-:Y:S02]  /*0e50*/  IMAD.IADD R31, R23.reuse, 0x1, R27 ;  /* 0x00000001171f7824 */ /* 0x040fe400078e021b */
[----:B------:R-:W-:Y:S01]  /*0e60*/  IMAD.WIDE.U32 R24, R24, c[0x0][0x178], R32 ;  /* 0x00005e0018187a25 */ /* 0x000fe200078e0020 */
[----:B------:R-:W-:Y:S02]  /*0e70*/  LEA.HI.X R27, R28, c[0x0][0x16c], R29, 0x1, P1 ;  /* 0x00005b001c1b7a11 */ /* 0x000fe400008f0c1d */
[----:B------:R-:W-:Y:S01]  /*0e80*/  LEA.HI.X R29, R26, c[0x0][0x16c], R31, 0x1, P0 ;  /* 0x00005b001a1d7a11 */ /* 0x000fe200000f0c1f */
[----:B------:R-:W-:Y:S01]  /*0e90*/  IMAD.IADD R33, R23, 0x1, R25 ;  /* 0x0000000117217824 */ /* 0x000fe200078e0219 */
[----:B------:R-:W-:Y:S01]  /*0ea0*/  LEA R18, P2, R24, c[0x0][0x168], 0x1 ;  /* 0x00005a0018127a11 */ /* 0x000fe200078408ff */
[----:B------:R-:W-:Y:S01]  /*0eb0*/  IMAD.MOV.U32 R31, RZ, RZ, R19 ;  /* 0x000000ffff1f7224 */ /* 0x000fe200078e0013 */
[----:B------:R-:W-:-:S02]  /*0ec0*/  ISETP.GE.U32.AND P0, PT, R12, c[0x0][0x170], PT ;  /* 0x00005c000c007a0c */ /* 0x000fc40003f06070 */
[----:B------:R-:W-:Y:S02]  /*0ed0*/  LEA R28, P1, R16, c[0x0][0x168], 0x1 ;  /* 0x00005a00101c7a11 */ /* 0x000fe400078208ff */
[----:B------:R-:W-:Y:S02]  /*0ee0*/  LEA.HI.X R33, R24, c[0x0][0x16c], R33, 0x1, P2 ;  /* 0x00005b0018217a11 */ /* 0x000fe400010f0c21 */
[----:B------:R-:W-:Y:S02]  /*0ef0*/  ISETP.GE.AND.EX P0, PT, R15, c[0x0][0x174], PT, P0 ;  /* 0x00005d000f007a0c */ /* 0x000fe40003f06300 */
[----:B------:R-:W-:Y:S02]  /*0f00*/  MOV R26, R8 ;  /* 0x00000008001a7202 */ /* 0x000fe40000000f00 */
[----:B------:R-:W-:Y:S02]  /*0f10*/  LEA.HI.X R35, R16, c[0x0][0x16c], R35, 0x1, P1 ;  /* 0x00005b0010237a11 */ /* 0x000fe400008f0c23 */
.L_x_22:
[----:B0-----:R-:W-:Y:S02]  /*0f20*/  LOP3.LUT R24, R26, R12, RZ, 0xfc, !PT ;  /* 0x0000000c1a187212 */ /* 0x001fe400078efcff */
[----:B------:R-:W-:-:S02]  /*0f30*/  LOP3.LUT R25, R31, R15, RZ, 0xfc, !PT ;  /* 0x0000000f1f197212 */ /* 0x000fc400078efcff */
[----:B------:R-:W-:Y:S02]  /*0f40*/  ISETP.GT.U32.AND P1, PT, R24, -0x1, PT ;  /* 0xffffffff1800780c */ /* 0x000fe40003f24070 */
[----:B------:R-:W-:Y:S02]  /*0f50*/  ISETP.LT.U32.AND P2, PT, R26, c[0x0][0x178], PT ;  /* 0x00005e001a007a0c */ /* 0x000fe40003f41070 */
[----:B------:R-:W-:-:S04]  /*0f60*/  ISETP.GT.AND.EX P1, PT, R25, -0x1, !P0, P1 ;  /* 0xffffffff1900780c */ /* 0x000fc80004724310 */
[----:B------:R-:W-:-:S13]  /*0f70*/  ISETP.LT.AND.EX P1, PT, R31, c[0x0][0x17c], P1, P2 ;  /* 0x00005f001f007a0c */ /* 0x000fda0000f21320 */
[----:B------:R-:W-:Y:S01]  /*0f80*/  @!P1 PRMT R37, RZ, 0x7610, R37 ;  /* 0x00007610ff259816 */ /* 0x000fe20000000025 */
[----:B------:R-:W-:-:S05]  /*0f90*/  @P1 IMAD.MOV.U32 R34, RZ, RZ, R28 ;  /* 0x000000ffff221224 */ /* 0x000fca00078e001c */
[----:B------:R-:W2:Y:S01]  /*0fa0*/  @P1 LDG.E.U16 R37, [R34.64] ;  /* 0x0000001022251981 */ /* 0x000ea2000c1e1500 */
[----:B------:R-:W-:Y:S01]  /*0fb0*/  IADD3 R39, P1, R26, c[0x0][0x1b8], RZ ;  /* 0x00006e001a277a10 */ /* 0x000fe20007f3e0ff */
[----:B------:R-:W-:Y:S02]  /*0fc0*/  IMAD.MOV.U32 R24, RZ, RZ, R10 ;  /* 0x000000ffff187224 */ /* 0x000fe400078e000a */
[----:B------:R-:W-:Y:S01]  /*0fd0*/  IMAD.MOV.U32 R25, RZ, RZ, R21 ;  /* 0x000000ffff197224 */ /* 0x000fe200078e0015 */
[----:B------:R-:W-:Y:S02]  /*0fe0*/  LOP3.LUT R30, R39, R12, RZ, 0xfc, !PT ;  /* 0x0000000c271e7212 */ /* 0x000fe400078efcff */
[----:B------:R-:W-:Y:S02]  /*0ff0*/  IADD3.X R41, R31, c[0x0][0x1bc], RZ, P1, !PT ;  /* 0x00006f001f297a10 */ /* 0x000fe40000ffe4ff */
[----:B------:R-:W-:Y:S02]  /*1000*/  ISETP.GT.U32.AND P1, PT, R30, -0x1, PT ;  /* 0xffffffff1e00780c */ /* 0x000fe40003f24070 */
[----:B------:R-:W-:-:S02]  /*1010*/  LOP3.LUT R30, R41, R15, RZ, 0xfc, !PT ;  /* 0x0000000f291e7212 */ /* 0x000fc400078efcff */
[----:B------:R-:W-:Y:S02]  /*1020*/  ISETP.LT.U32.AND P2, PT, R39, c[0x0][0x178], PT ;  /* 0x00005e0027007a0c */ /* 0x000fe40003f41070 */
[----:B------:R-:W-:-:S04]  /*1030*/  ISETP.GT.AND.EX P1, PT, R30, -0x1, !P0, P1 ;  /* 0xffffffff1e00780c */ /* 0x000fc80004724310 */
[----:B------:R-:W-:-:S13]  /*1040*/  ISETP.LT.AND.EX P1, PT, R41, c[0x0][0x17c], P1, P2 ;  /* 0x00005f0029007a0c */ /* 0x000fda0000f21320 */
[----:B------:R-:W-:Y:S01]  /*1050*/  @!P1 PRMT R39, RZ, 0x7610, R39 ;  /* 0x00007610ff279816 */ /* 0x000fe20000000027 */
[----:B------:R-:W-:Y:S01]  /*1060*/  @P1 IMAD.MOV.U32 R36, RZ, RZ, R22 ;  /* 0x000000ffff241224 */ /* 0x000fe200078e0016 */
[----:B--2---:R0:W-:Y:S02]  /*1070*/  STG.E.U16 [R24.64], R37 ;  /* 0x0000002518007986 */ /* 0x0041e4000c101510 */
[----:B0-----:R-:W-:-:S05]  /*1080*/  @P1 IMAD.MOV.U32 R37, RZ, RZ, R29 ;  /* 0x000000ffff251224 */ /* 0x001fca00078e001d */
[----:B------:R-:W2:Y:S01]  /*1090*/  @P1 LDG.E.U16 R39, [R36.64] ;  /* 0x0000001024271981 */ /* 0x000ea2000c1e1500 */
[----:B------:R-:W-:Y:S01]  /*10a0*/  IADD3 R24, P1, R10, UR21, RZ ;  /* 0x000000150a187c10 */ /* 0x000fe2000ff3e0ff */
[----:B------:R-:W-:Y:S02]  /*10b0*/  IMAD.MOV.U32 R41, RZ, RZ, c[0x0][0x1b8] ;  /* 0x00006e00ff297624 */ /* 0x000fe400078e00ff */
[----:B------:R-:W-:Y:S01]  /*10c0*/  IMAD.MOV.U32 R32, RZ, RZ, c[0x0][0x1bc] ;  /* 0x00006f00ff207624 */ /* 0x000fe200078e00ff */
[----:B------:R-:W-:Y:S02]  /*10d0*/  IADD3.X R25, R21, UR20, RZ, P1, !PT ;  /* 0x0000001415197c10 */ /* 0x000fe40008ffe4ff */
[----:B------:R-:W-:-:S04]  /*10e0*/  LEA R21, P3, R41, R26, 0x1 ;  /* 0x0000001a29157211 */ /* 0x000fc800078608ff */
[C---:B------:R-:W-:Y:S02]  /*10f0*/  ISETP.LT.U32.AND P2, PT, R21.reuse, c[0x0][0x178], PT ;  /* 0x00005e0015007a0c */ /* 0x040fe40003f41070 */
[----:B------:R-:W-:Y:S02]  /*1100*/  LOP3.LUT R10, R21, R12, RZ, 0xfc, !PT ;  /* 0x0000000c150a7212 */ /* 0x000fe400078efcff */
[----:B------:R-:W-:Y:S02]  /*1110*/  LEA.HI.X R21, R41, R31, R32, 0x1, P3 ;  /* 0x0000001f29157211 */ /* 0x000fe400018f0c20 */
[----:B------:R-:W-:Y:S02]  /*1120*/  ISETP.GT.U32.AND P1, PT, R10, -0x1, PT ;  /* 0xffffffff0a00780c */ /* 0x000fe40003f24070 */
[----:B------:R-:W-:-:S04]  /*1130*/  LOP3.LUT R10, R21, R15, RZ, 0xfc, !PT ;  /* 0x0000000f150a7212 */ /* 0x000fc800078efcff */
[----:B------:R-:W-:-:S04]  /*1140*/  ISETP.GT.AND.EX P1, PT, R10, -0x1, !P0, P1 ;  /* 0xffffffff0a00780c */ /* 0x000fc80004724310 */
[----:B------:R-:W-:-:S13]  /*1150*/  ISETP.LT.AND.EX P1, PT, R21, c[0x0][0x17c], P1, P2 ;  /* 0x00005f0015007a0c */ /* 0x000fda0000f21320 */
[----:B------:R-:W-:Y:S01]  /*1160*/  @P1 IMAD.MOV.U32 R21, RZ, RZ, R27 ;  /* 0x000000ffff151224 */ /* 0x000fe200078e001b */
[----:B--2---:R0:W-:Y:S02]  /*1170*/  STG.E.U16 [R24.64], R39 ;  /* 0x0000002718007986 */ /* 0x0041e4000c101510 */
[----:B0-----:R-:W-:-:S06]  /*1180*/  @!P1 PRMT R39, RZ, 0x7610, R39 ;  /* 0x00007610ff279816 */ /* 0x001fcc0000000027 */
[----:B------:R-:W2:Y:S01]  /*1190*/  @P1 LDG.E.U16 R39, [R20.64] ;  /* 0x0000001014271981 */ /* 0x000ea2000c1e1500 */
[----:B------:R-:W-:Y:S01]  /*11a0*/  IMAD.MOV.U32 R30, RZ, RZ, R26 ;  /* 0x000000ffff1e7224 */ /* 0x000fe200078e001a */
[----:B------:R-:W-:-:S03]  /*11b0*/  IADD3 R24, P1, R24, UR21, RZ ;  /* 0x0000001518187c10 */ /* 0x000fc6000ff3e0ff */
[----:B------:R-:W-:Y:S01]  /*11c0*/  IMAD.WIDE.U32 R36, R41, 0x3, R30 ;  /* 0x0000000329247825 */ /* 0x000fe200078e001e */
[----:B------:R-:W-:-:S03]  /*11d0*/  IADD3.X R25, R25, UR20, RZ, P1, !PT ;  /* 0x0000001419197c10 */ /* 0x000fc60008ffe4ff */
[----:B------:R-:W-:Y:S01]  /*11e0*/  IMAD R41, R32, 0x3, RZ ;  /* 0x0000000320297824 */ /* 0x000fe200078e02ff */
[C---:B------:R-:W-:Y:S02]  /*11f0*/  LOP3.LUT R10, R36.reuse, R12, RZ, 0xfc, !PT ;  /* 0x0000000c240a7212 */ /* 0x040fe400078efcff */
[----:B------:R-:W-:Y:S01]  /*1200*/  ISETP.LT.U32.AND P2, PT, R36, c[0x0][0x178], PT ;  /* 0x00005e0024007a0c */ /* 0x000fe20003f41070 */
[----:B------:R-:W-:Y:S01]  /*1210*/  IMAD.IADD R37, R37, 0x1, R41 ;  /* 0x0000000125257824 */ /* 0x000fe200078e0229 */
[----:B------:R-:W-:-:S04]  /*1220*/  ISETP.GT.U32.AND P1, PT, R10, -0x1, PT ;  /* 0xffffffff0a00780c */ /* 0x000fc80003f24070 */
[----:B------:R-:W-:-:S04]  /*1230*/  LOP3.LUT R10, R37, R15, RZ, 0xfc, !PT ;  /* 0x0000000f250a7212 */ /* 0x000fc800078efcff */
[----:B------:R-:W-:-:S04]  /*1240*/  ISETP.GT.AND.EX P1, PT, R10, -0x1, !P0, P1 ;  /* 0xffffffff0a00780c */ /* 0x000fc80004724310 */
[----:B------:R-:W-:-:S13]  /*1250*/  ISETP.LT.AND.EX P1, PT, R37, c[0x0][0x17c], P1, P2 ;  /* 0x00005f0025007a0c */ /* 0x000fda0000f21320 */
[----:B------:R-:W-:Y:S01]  /*1260*/  @!P1 PRMT R37, RZ, 0x7610, R37 ;  /* 0x00007610ff259816 */ /* 0x000fe20000000025 */
[----:B------:R-:W-:Y:S01]  /*1270*/  @P1 IMAD.MOV.U32 R32, RZ, RZ, R18 ;  /* 0x000000ffff201224 */ /* 0x000fe200078e0012 */
[----:B--2---:R0:W-:Y:S04]  /*1280*/  STG.E.U16 [R24.64], R39 ;  /* 0x0000002718007986 */ /* 0x0041e8000c101510 */
[----:B------:R1:W2:Y:S01]  /*1290*/  @P1 LDG.E.U16 R37, [R32.64] ;  /* 0x0000001020251981 */ /* 0x0002a2000c1e1500 */
[----:B------:R-:W-:Y:S01]  /*12a0*/  UIADD3 UR6, UP0, UR6, 0x4, URZ ;  /* 0x0000000406067890 */ /* 0x000fe2000ff1e03f */
[----:B------:R-:W-:Y:S01]  /*12b0*/  IMAD.U32 R21, RZ, RZ, UR22 ;  /* 0x00000016ff157e24 */ /* 0x000fe2000f8e00ff */
[----:B------:R-:W-:Y:S02]  /*12c0*/  IADD3 R28, P6, R28, UR18, RZ ;  /* 0x000000121c1c7c10 */ /* 0x000fe4000ffde0ff */
[----:B------:R-:W-:Y:S01]  /*12d0*/  UIADD3.X UR7, URZ, UR7, URZ, UP0, !UPT ;  /* 0x000000073f077290 */ /* 0x000fe200087fe43f */
[----:B------:R-:W-:Y:S01]  /*12e0*/  IADD3 R20, P4, R20, UR18, RZ ;  /* 0x0000001214147c10 */ /* 0x000fe2000ff9e0ff */
[----:B------:R-:W-:Y:S01]  /*12f0*/  UIADD3 UR14, UP0, UR6, UR11, URZ ;  /* 0x0000000b060e7290 */ /* 0x000fe2000ff1e03f */
[----:B0-----:R-:W-:-:S02]  /*1300*/  IADD3 R24, P1, R24, UR21, RZ ;  /* 0x0000001518187c10 */ /* 0x001fc4000ff3e0ff */
[----:B------:R-:W-:Y:S01]  /*1310*/  LEA R26, P2, R21, R26, 0x2 ;  /* 0x0000001a151a7211 */ /* 0x000fe200078410ff */
[----:B------:R-:W-:Y:S01]  /*1320*/  UIADD3.X UR15, UR7, UR12, URZ, UP0, !UPT ;  /* 0x0000000c070f7290 */ /* 0x000fe200087fe43f */
[----:B------:R-:W-:Y:S02]  /*1330*/  IADD3.X R25, R25, UR20, RZ, P1, !PT ;  /* 0x0000001419197c10 */ /* 0x000fe40008ffe4ff */
[----:B------:R-:W-:Y:S02]  /*1340*/  ISETP.NE.U32.AND P1, PT, RZ, UR14, PT ;  /* 0x0000000eff007c0c */ /* 0x000fe4000bf25070 */
[----:B------:R-:W-:Y:S02]  /*1350*/  IADD3 R10, P3, R24, UR21, RZ ;  /* 0x00000015180a7c10 */ /* 0x000fe4000ff7e0ff */
[----:B------:R-:W-:Y:S02]  /*1360*/  ISETP.NE.AND.EX P1, PT, RZ, UR15, PT, P1 ;  /* 0x0000000fff007c0c */ /* 0x000fe4000bf25310 */
[----:B------:R-:W-:-:S02]  /*1370*/  IADD3.X R21, R25, UR20, RZ, P3, !PT ;  /* 0x0000001419157c10 */ /* 0x000fc40009ffe4ff */
[----:B------:R-:W-:Y:S02]  /*1380*/  IADD3 R22, P3, R22, UR18, RZ ;  /* 0x0000001216167c10 */ /* 0x000fe4000ff7e0ff */
[----:B------:R-:W-:Y:S02]  /*1390*/  IADD3 R18, P5, R18, UR18, RZ ;  /* 0x0000001212127c10 */ /* 0x000fe4000ffbe0ff */
[----:B------:R-:W-:Y:S02]  /*13a0*/  IADD3.X R31, R31, UR19, RZ, P2, !PT ;  /* 0x000000131f1f7c10 */ /* 0x000fe400097fe4ff */
[----:B------:R-:W-:Y:S02]  /*13b0*/  IADD3.X R35, R35, UR13, RZ, P6, !PT ;  /* 0x0000000d23237c10 */ /* 0x000fe4000b7fe4ff */
[----:B------:R-:W-:Y:S02]  /*13c0*/  IADD3.X R29, R29, UR13, RZ, P3, !PT ;  /* 0x0000000d1d1d7c10 */ /* 0x000fe40009ffe4ff */
[----:B------:R-:W-:-:S02]  /*13d0*/  IADD3.X R27, R27, UR13, RZ, P4, !PT ;  /* 0x0000000d1b1b7c10 */ /* 0x000fc4000a7fe4ff */
[----:B-1----:R-:W-:Y:S01]  /*13e0*/  IADD3.X R33, R33, UR13, RZ, P5, !PT ;  /* 0x0000000d21217c10 */ /* 0x002fe2000affe4ff */
[----:B--2---:R0:W-:Y:S01]  /*13f0*/  STG.E.U16 [R24.64], R37 ;  /* 0x0000002518007986 */ /* 0x0041e2000c101510 */
[----:B------:R-:W-:Y:S05]  /*1400*/  @P1 BRA `(.L_x_22) ;  /* 0xfffffb1000001947 */ /* 0x000fea000383ffff */
.L_x_21:
[----:B------:R-:W-:Y:S01]  /*1410*/  IMAD.MOV.U32 R20, RZ, RZ, 0x3 ;  /* 0x00000003ff147424 */ /* 0x000fe200078e00ff */
[----:B------:R-:W-:Y:S01]  /*1420*/  UISETP.GE.U32.AND UP0, UPT, UR4, UR24, UPT ;  /* 0x000000180400728c */ /* 0x000fe2000bf06070 */
[----:B0-----:R-:W-:-:S03]  /*1430*/  IMAD.IADD R25, R17, 0x1, R23 ;  /* 0x0000000111197824 */ /* 0x001fc600078e0217 */
[----:B------:R-:W-:Y:S01]  /*1440*/  LOP3.LUT P0, RZ, R20, c[0x0][0x188], RZ, 0xc0, !PT ;  /* 0x0000620014ff7a12 */ /* 0x000fe2000780c0ff */
[----:B------:R-:W-:-:S12]  /*1450*/  UISETP.GE.AND.EX UP0, UPT, UR5, UR25, UPT, UP0 ;  /* 0x000000190500728c */ /* 0x000fd8000bf06300 */
[----:B------:R-:W-:Y:S05]  /*1460*/  @!P0 BRA `(.L_x_23) ;  /* 0x0000058000008947 */ /* 0x000fea0003800000 */
[----:B------:R-:W-:Y:S01]  /*1470*/  ULDC.64 UR12, c[0x0][0x1b8] ;  /* 0x00006e00000c7ab9 */ /* 0x000fe20000000a00 */
[----:B------:R-:W-:Y:S01]  /*1480*/  MOV R18, R8 ;  /* 0x0000000800127202 */ /* 0x000fe20000000f00 */
[----:B------:R-:W-:Y:S01]  /*1490*/  IMAD.U32 R23, RZ, RZ, UR6 ;  /* 0x00000006ff177e24 */ /* 0x000fe2000f8e00ff */
[----:B------:R-:W-:Y:S01]  /*14a0*/  UIMAD UR7, UR7, UR12, URZ ;  /* 0x0000000c070772a4 */ /* 0x000fe2000f8e023f */
[----:B------:R-:W-:Y:S02]  /*14b0*/  ISETP.GE.U32.AND P0, PT, R12, c[0x0][0x170], PT ;  /* 0x00005c000c007a0c */ /* 0x000fe40003f06070 */
[----:B------:R-:W-:Y:S01]  /*14c0*/  IMAD.WIDE.U32 R22, R23, c[0x0][0x1b8], R18 ;  /* 0x00006e0017167a25 */ /* 0x000fe200078e0012 */
[----:B------:R-:W-:Y:S01]  /*14d0*/  UIMAD UR11, UR6, UR13, UR7 ;  /* 0x0000000d060b72a4 */ /* 0x000fe2000f8e0207 */
[----:B------:R-:W-:-:S03]  /*14e0*/  ISETP.GE.AND.EX P0, PT, R15, c[0x0][0x174], PT, P0 ;  /* 0x00005d000f007a0c */ /* 0x000fc60003f06300 */
[----:B------:R-:W-:Y:S02]  /*14f0*/  LOP3.LUT R18, R22, R12, RZ, 0xfc, !PT ;  /* 0x0000000c16127212 */ /* 0x000fe400078efcff */
[----:B------:R-:W-:Y:S02]  /*1500*/  IADD3 R23, R23, UR11, RZ ;  /* 0x0000000b17177c10 */ /* 0x000fe4000fffe0ff */
[----:B------:R-:W-:Y:S02]  /*1510*/  ISETP.GT.U32.AND P1, PT, R18, -0x1, PT ;  /* 0xffffffff1200780c */ /* 0x000fe40003f24070 */
[----:B------:R-:W-:Y:S02]  /*1520*/  LOP3.LUT R18, R23, R15, RZ, 0xfc, !PT ;  /* 0x0000000f17127212 */ /* 0x000fe400078efcff */
[----:B------:R-:W-:Y:S02]  /*1530*/  ISETP.LT.U32.AND P2, PT, R22, c[0x0][0x178], PT ;  /* 0x00005e0016007a0c */ /* 0x000fe40003f41070 */
[----:B------:R-:W-:-:S04]  /*1540*/  ISETP.GT.AND.EX P1, PT, R18, -0x1, !P0, P1 ;  /* 0xffffffff1200780c */ /* 0x000fc80004724310 */
[----:B------:R-:W-:Y:S01]  /*1550*/  ISETP.LT.AND.EX P1, PT, R23, c[0x0][0x17c], P1, P2 ;  /* 0x00005f0017007a0c */ /* 0x000fe20000f21320 */
[----:B------:R-:W-:-:S12]  /*1560*/  IMAD.U32 R23, RZ, RZ, UR6 ;  /* 0x00000006ff177e24 */ /* 0x000fd8000f8e00ff */
[----:B------:R-:W-:Y:S01]  /*1570*/  @P1 IMAD.MOV.U32 R24, RZ, RZ, R16 ;  /* 0x000000ffff181224 */ /* 0x000fe200078e0010 */
[----:B------:R-:W-:-:S03]  /*1580*/  @!P1 PRMT R29, RZ, 0x7610, R29 ;  /* 0x00007610ff1d9816 */ /* 0x000fc6000000001d */
[----:B------:R-:W-:-:S05]  /*1590*/  @P1 IMAD.WIDE.U32 R22, R23, c[0x0][0x1b8], R24 ;  /* 0x00006e0017161a25 */ /* 0x000fca00078e0018 */
[----:B------:R-:W-:Y:S02]  /*15a0*/  @P1 IADD3 R23, R23, UR11, RZ ;  /* 0x0000000b17171c10 */ /* 0x000fe4000fffe0ff */
[----:B------:R-:W-:-:S04]  /*15b0*/  @P1 LEA R26, P2, R22, c[0x0][0x168], 0x1 ;  /* 0x00005a00161a1a11 */ /* 0x000fc800078408ff */
[----:B------:R-:W-:-:S05]  /*15c0*/  @P1 LEA.HI.X R27, R22, c[0x0][0x16c], R23, 0x1, P2 ;  /* 0x00005b00161b1a11 */ /* 0x000fca00010f0c17 */
[----:B------:R0:W2:Y:S01]  /*15d0*/  @P1 LDG.E.U16 R29, [R26.64] ;  /* 0x000000101a1d1981 */ /* 0x0000a2000c1e1500 */
[----:B------:R-:W-:Y:S01]  /*15e0*/  LOP3.LUT R18, R20, c[0x0][0x188], RZ, 0xc0, !PT ;  /* 0x0000620014127a12 */ /* 0x000fe200078ec0ff */
[----:B------:R-:W-:Y:S02]  /*15f0*/  IMAD.MOV.U32 R22, RZ, RZ, R10 ;  /* 0x000000ffff167224 */ /* 0x000fe400078e000a */
[----:B------:R-:W-:Y:S01]  /*1600*/  IMAD.MOV.U32 R23, RZ, RZ, R21 ;  /* 0x000000ffff177224 */ /* 0x000fe200078e0015 */
[----:B------:R-:W-:-:S04]  /*1610*/  ISETP.NE.U32.AND P1, PT, R18, 0x1, PT ;  /* 0x000000011200780c */ /* 0x000fc80003f25070 */
[----:B------:R-:W-:Y:S01]  /*1620*/  ISETP.NE.AND.EX P1, PT, RZ, RZ, PT, P1 ;  /* 0x000000ffff00720c */ /* 0x000fe20003f25310 */
[----:B0-----:R-:W-:Y:S01]  /*1630*/  IMAD.MOV.U32 R26, RZ, RZ, R10 ;  /* 0x000000ffff1a7224 */ /* 0x001fe200078e000a */
[----:B------:R-:W-:Y:S01]  /*1640*/  IADD3 R10, P2, R10, UR21, RZ ;  /* 0x000000150a0a7c10 */ /* 0x000fe2000ff5e0ff */
[----:B------:R-:W-:-:S03]  /*1650*/  IMAD.MOV.U32 R27, RZ, RZ, R21 ;  /* 0x000000ffff1b7224 */ /* 0x000fc600078e0015 */
[----:B------:R-:W-:Y:S02]  /*1660*/  IADD3.X R21, R21, UR20, RZ, P2, !PT ;  /* 0x0000001415157c10 */ /* 0x000fe400097fe4ff */
[----:B--2---:R0:W-:Y:S05]  /*1670*/  STG.E.U16 [R26.64], R29 ;  /* 0x0000001d1a007986 */ /* 0x0041ea000c101510 */
[----:B------:R-:W-:Y:S05]  /*1680*/  @!P1 BRA `(.L_x_23) ;  /* 0x0000036000009947 */ /* 0x000fea0003800000 */
[----:B------:R-:W-:Y:S02]  /*1690*/  ULDC.64 UR12, c[0x0][0x1b8] ;  /* 0x00006e00000c7ab9 */ /* 0x000fe40000000a00 */
[----:B------:R-:W-:Y:S02]  /*16a0*/  ULDC UR7, c[0x0][0x1b8] ;  /* 0x00006e0000077ab9 */ /* 0x000fe40000000800 */
[----:B------:R-:W-:-:S04]  /*16b0*/  UIMAD.WIDE.U32 UR6, UR6, UR7, UR12 ;  /* 0x00000007060672a5 */ /* 0x000fc8000f8e000c */
[----:B------:R-:W-:Y:S02]  /*16c0*/  UIADD3 UR11, UR11, UR7, URZ ;  /* 0x000000070b0b7290 */ /* 0x000fe4000fffe03f */
[----:B------:R-:W-:-:S04]  /*16d0*/  IADD3 R21, P1, R8, UR6, RZ ;  /* 0x0000000608157c10 */ /* 0x000fc8000ff3e0ff */
[----:B------:R-:W-:Y:S02]  /*16e0*/  LOP3.LUT R10, R21, R12, RZ, 0xfc, !PT ;  /* 0x0000000c150a7212 */ /* 0x000fe400078efcff */
[----:B0-----:R-:W-:Y:S02]  /*16f0*/  IADD3.X R27, R19, UR11, RZ, P1, !PT ;  /* 0x0000000b131b7c10 */ /* 0x001fe40008ffe4ff */
[----:B------:R-:W-:Y:S02]  /*1700*/  ISETP.GT.U32.AND P1, PT, R10, -0x1, PT ;  /* 0xffffffff0a00780c */ /* 0x000fe40003f24070 */
[----:B------:R-:W-:Y:S02]  /*1710*/  LOP3.LUT R10, R27, R15, RZ, 0xfc, !PT ;  /* 0x0000000f1b0a7212 */ /* 0x000fe400078efcff */
[----:B------:R-:W-:Y:S02]  /*1720*/  ISETP.LT.U32.AND P2, PT, R21, c[0x0][0x178], PT ;  /* 0x00005e0015007a0c */ /* 0x000fe40003f41070 */
[----:B------:R-:W-:-:S04]  /*1730*/  ISETP.GT.AND.EX P1, PT, R10, -0x1, !P0, P1 ;  /* 0xffffffff0a00780c */ /* 0x000fc80004724310 */
[----:B------:R-:W-:-:S13]  /*1740*/  ISETP.LT.AND.EX P1, PT, R27, c[0x0][0x17c], P1, P2 ;  /* 0x00005f001b007a0c */ /* 0x000fda0000f21320 */
[----:B------:R-:W-:Y:S02]  /*1750*/  @P1 IADD3 R10, P2, R16, UR6, RZ ;  /* 0x00000006100a1c10 */ /* 0x000fe4000ff5e0ff */
[----:B------:R-:W-:Y:S02]  /*1760*/  @!P1 PRMT R31, RZ, 0x7610, R31 ;  /* 0x00007610ff1f9816 */ /* 0x000fe4000000001f */
[----:B------:R-:W-:Y:S02]  /*1770*/  @P1 IADD3.X R21, R25, UR11, RZ, P2, !PT ;  /* 0x0000000b19151c10 */ /* 0x000fe400097fe4ff */
[----:B------:R-:W-:-:S04]  /*1780*/  @P1 LEA R20, P2, R10, c[0x0][0x168], 0x1 ;  /* 0x00005a000a141a11 */ /* 0x000fc800078408ff */
[----:B------:R-:W-:-:S05]  /*1790*/  @P1 LEA.HI.X R21, R10, c[0x0][0x16c], R21, 0x1, P2 ;  /* 0x00005b000a151a11 */ /* 0x000fca00010f0c15 */
[----:B------:R0:W2:Y:S01]  /*17a0*/  @P1 LDG.E.U16 R31, [R20.64] ;  /* 0x00000010141f1981 */ /* 0x0000a2000c1e1500 */
[----:B------:R-:W-:Y:S01]  /*17b0*/  IADD3 R26, P1, R22, UR21, RZ ;  /* 0x00000015161a7c10 */ /* 0x000fe2000ff3e0ff */
[----:B------:R-:W-:Y:S02]  /*17c0*/  IMAD.U32 R29, RZ, RZ, UR21 ;  /* 0x00000015ff1d7e24 */ /* 0x000fe4000f8e00ff */
[----:B------:R-:W-:Y:S01]  /*17d0*/  IMAD.U32 R33, RZ, RZ, UR21 ;  /* 0x00000015ff217e24 */ /* 0x000fe2000f8e00ff */
[----:B------:R-:W-:Y:S01]  /*17e0*/  IADD3.X R27, R23, UR20, RZ, P1, !PT ;  /* 0x00000014171b7c10 */ /* 0x000fe20008ffe4ff */
[----:B------:R-:W-:Y:S01]  /*17f0*/  IMAD.U32 R10, RZ, RZ, UR20 ;  /* 0x00000014ff0a7e24 */ /* 0x000fe2000f8e00ff */
[----:B------:R-:W-:Y:S02]  /*1800*/  ISETP.NE.U32.AND P1, PT, R18, 0x2, PT ;  /* 0x000000021200780c */ /* 0x000fe40003f25070 */
[----:B------:R-:W-:Y:S02]  /*1810*/  LEA R28, P2, R29, R22, 0x1 ;  /* 0x000000161d1c7211 */ /* 0x000fe400078408ff */
[----:B------:R-:W-:-:S02]  /*1820*/  ISETP.NE.AND.EX P1, PT, RZ, RZ, PT, P1 ;  /* 0x000000ffff00720c */ /* 0x000fc40003f25310 */
[----:B------:R-:W-:Y:S01]  /*1830*/  LEA.HI.X R29, R33, R23, R10, 0x1, P2 ;  /* 0x00000017211d7211 */ /* 0x000fe200010f0c0a */
[----:B------:R-:W-:-:S04]  /*1840*/  IMAD.MOV.U32 R10, RZ, RZ, R28 ;  /* 0x000000ffff0a7224 */ /* 0x000fc800078e001c */
[----:B0-----:R-:W-:Y:S01]  /*1850*/  IMAD.MOV.U32 R21, RZ, RZ, R29 ;  /* 0x000000ffff157224 */ /* 0x001fe200078e001d */
[----:B--2---:R0:W-:Y:S05]  /*1860*/  STG.E.U16 [R26.64], R31 ;  /* 0x0000001f1a007986 */ /* 0x0041ea000c101510 */
[----:B------:R-:W-:Y:S05]  /*1870*/  @!P1 BRA `(.L_x_23) ;  /* 0x0000017000009947 */ /* 0x000fea0003800000 */
[----:B------:R-:W-:Y:S02]  /*1880*/  ULDC.64 UR12, c[0x0][0x1b8] ;  /* 0x00006e00000c7ab9 */ /* 0x000fe40000000a00 */
[----:B------:R-:W-:-:S04]  /*1890*/  UIADD3 UR6, UP1, UR6, UR12, URZ ;  /* 0x0000000c06067290 */ /* 0x000fc8000ff3e03f */
[----:B------:R-:W-:Y:S02]  /*18a0*/  UIADD3.X UR11, UR11, UR13, URZ, UP1, !UPT ;  /* 0x0000000d0b0b7290 */ /* 0x000fe40008ffe43f */
[----:B------:R-:W-:-:S04]  /*18b0*/  IADD3 R13, P1, R8, UR6, RZ ;  /* 0x00000006080d7c10 */ /* 0x000fc8000ff3e0ff */
[----:B------:R-:W-:Y:S02]  /*18c0*/  LOP3.LUT R12, R13, R12, RZ, 0xfc, !PT ;  /* 0x0000000c0d0c7212 */ /* 0x000fe400078efcff */
[----:B------:R-:W-:Y:S02]  /*18d0*/  IADD3.X R17, R19, UR11, RZ, P1, !PT ;  /* 0x0000000b13117c10 */ /* 0x000fe40008ffe4ff */
        /* <DEDUP_REMOVED lines=10> */
[----:B------:R-:W2:Y:S01]  /*1980*/  @P0 LDG.E.U16 R15, [R12.64] ;  /* 0x000000100c0f0981 */ /* 0x000ea2000c1e1500 */
[----:B------:R-:W-:Y:S01]  /*1990*/  IMAD.U32 R17, RZ, RZ, UR8 ;  /* 0x00000008ff117e24 */ /* 0x000fe2000f8e00ff */
[----:B------:R-:W-:-:S03]  /*19a0*/  UIMAD UR6, UR10, 0x6, URZ ;  /* 0x000000060a0678a4 */ /* 0x000fc6000f8e023f */
[----:B------:R-:W-:-:S04]  /*19b0*/  IMAD.WIDE.U32 R22, R17, 0x6, R22 ;  /* 0x0000000611167825 */ /* 0x000fc800078e0016 */
[----:B------:R-:W-:Y:S01]  /*19c0*/  IMAD.MOV.U32 R10, RZ, RZ, R22 ;  /* 0x000000ffff0a7224 */ /* 0x000fe200078e0016 */
[----:B------:R-:W-:Y:S01]  /*19d0*/  IADD3 R21, R23, UR6, RZ ;  /* 0x0000000617157c10 */ /* 0x000fe2000fffe0ff */
[----:B--2---:R1:W-:Y:S04]  /*19e0*/  STG.E.U16 [R28.64], R15 ;  /* 0x0000000f1c007986 */ /* 0x0043e8000c101510 */
.L_x_23:
[----:B------:R-:W-:-:S13]  /*19f0*/  PLOP3.LUT P0, PT, PT, PT, UP0, 0x80, 0x0 ;  /* 0x000000000000781c */ /* 0x000fda0003f0f008 */
[----:B------:R-:W-:Y:S01]  /*1a00*/  @P0 CALL.REL.NOINC `(.L_x_20) ;  /* 0x0000001000000944 */ /* 0x000fe20003c00000 */
[----:B------:R-:W-:Y:S05]  /*1a10*/  BRA `(.L_x_24) ;  /* 0xffffef2000007947 */ /* 0x000fea000383ffff */
.L_x_20:
        /* <DEDUP_REMOVED lines=8> */
.L_x_25:
[----:B------:R-:W-:Y:S05]  /*1aa0*/  EXIT ;  /* 0x000000000000794d */ /* 0x000fea0003800000 */
        .weak           $__internal_1_$__cuda_sm20_div_s64
        .type           $__internal_1_$__cuda_sm20_div_s64,@function
        .size           $__internal_1_$__cuda_sm20_div_s64,(.L_x_99 - $__internal_1_$__cuda_sm20_div_s64)
$__internal_1_$__cuda_sm20_div_s64:
        /* <DEDUP_REMOVED lines=31> */
[----:B------:R-:W-:-:S04]  /*1ca0*/  IMAD.X R12, RZ, RZ, ~R12, P0 ;  /* 0x000000ffff0c7224 */ /* 0x000fc800000e0e0c */
[----:B------:R-:W-:-:S04]  /*1cb0*/  IMAD.WIDE.U32 R16, P0, R17, R12, R16 ;  /* 0x0000000c11107225 */ /* 0x000fc80007800010 */
[C---:B------:R-:W-:Y:S02]  /*1cc0*/  IMAD R14, R19.reuse, R12, RZ ;  /* 0x0000000c130e7224 */ /* 0x040fe400078e02ff */
[----:B------:R-:W-:-:S04]  /*1cd0*/  IMAD.HI.U32 R17, P1, R19, R15, R16 ;  /* 0x0000000f13117227 */ /* 0x000fc80007820010 */
[----:B------:R-:W-:Y:S01]  /*1ce0*/  IMAD.X R16, RZ, RZ, ~R13, P4 ;  /* 0x000000ffff107224 */ /* 0x000fe200020e0e0d */
[----:B------:R-:W-:Y:S01]  /*1cf0*/  IADD3 R17, P2, R14, R17, RZ ;  /* 0x000000110e117210 */ /* 0x000fe20007f5e0ff */
[----:B------:R-:W-:-:S03]  /*1d00*/  IMAD.HI.U32 R12, R19, R12, RZ ;  /* 0x0000000c130c7227 */ /* 0x000fc600078e00ff */
[----:B------:R-:W-:Y:S01]  /*1d10*/  SEL R16, R16, R13, !P3 ;  /* 0x0000000d10107207 */ /* 0x000fe20005800000 */
[----:B------:R-:W-:-:S04]  /*1d20*/  IMAD.HI.U32 R14, R17, R23, RZ ;  /* 0x00000017110e7227 */ /* 0x000fc800078e00ff */
[----:B------:R-:W-:Y:S02]  /*1d30*/  IMAD.X R19, R12, 0x1, R19, P0 ;  /* 0x000000010c137824 */ /* 0x000fe400000e0613 */
[----:B------:R-:W-:-:S03]  /*1d40*/  IMAD.MOV.U32 R15, RZ, RZ, RZ ;  /* 0x000000ffff0f7224 */ /* 0x000fc600078e00ff */
[----:B------:R-:W-:Y:S01]  /*1d50*/  IADD3.X R19, RZ, RZ, R19, P2, P1 ;  /* 0x000000ffff137210 */ /* 0x000fe200017e2413 */
[----:B------:R-:W-:-:S04]  /*1d60*/  IMAD.WIDE.U32 R14, R17, R16, R14 ;  /* 0x00000010110e7225 */ /* 0x000fc800078e000e */
[C---:B------:R-:W-:Y:S02]  /*1d70*/  IMAD R17, R19.reuse, R16, RZ ;  /* 0x0000001013117224 */ /* 0x040fe400078e02ff */
[----:B------:R-:W-:-:S04]  /*1d80*/  IMAD.HI.U32 R14, P0, R19, R23, R14 ;  /* 0x00000017130e7227 */ /* 0x000fc8000780000e */
[----:B------:R-:W-:Y:S01]  /*1d90*/  IMAD.HI.U32 R12, R19, R16, RZ ;  /* 0x00000010130c7227 */ /* 0x000fe200078e00ff */
[----:B------:R-:W-:-:S03]  /*1da0*/  IADD3 R17, P1, R17, R14, RZ ;  /* 0x0000000e11117210 */ /* 0x000fc60007f3e0ff */
[----:B------:R-:W-:Y:S02]  /*1db0*/  IMAD.X R12, RZ, RZ, R12, P0 ;  /* 0x000000ffff0c7224 */ /* 0x000fe400000e060c */
[----:B------:R-:W-:-:S04]  /*1dc0*/  IMAD.WIDE.U32 R14, R17, R8, RZ ;  /* 0x00000008110e7225 */ /* 0x000fc800078e00ff */
[----:B------:R-:W-:Y:S01]  /*1dd0*/  IMAD.X R19, RZ, RZ, R12, P1 ;  /* 0x000000ffff137224 */ /* 0x000fe200008e060c */
[----:B------:R-:W-:Y:S01]  /*1de0*/  IADD3 R23, P1, -R14, R23, RZ ;  /* 0x000000170e177210 */ /* 0x000fe20007f3e1ff */
[----:B------:R-:W-:-:S03]  /*1df0*/  IMAD R12, R17, R9, R15 ;  /* 0x00000009110c7224 */ /* 0x000fc600078e020f */
[-C--:B------:R-:W-:Y:S01]  /*1e00*/  ISETP.GE.U32.AND P0, PT, R23, R8.reuse, PT ;  /* 0x000000081700720c */ /* 0x080fe20003f06070 */
[----:B------:R-:W-:-:S04]  /*1e10*/  IMAD R12, R19, R8, R12 ;  /* 0x00000008130c7224 */ /* 0x000fc800078e020c */
[----:B------:R-:W-:Y:S01]  /*1e20*/  IMAD.X R25, R16, 0x1, ~R12, P1 ;  /* 0x0000000110197824 */ /* 0x000fe200008e0e0c */
[----:B------:R-:W-:Y:S02]  /*1e30*/  IADD3 R15, P1, R23, -R8, RZ ;  /* 0x80000008170f7210 */ /* 0x000fe40007f3e0ff */
[----:B------:R-:W-:Y:S02]  /*1e40*/  IADD3 R12, P2, R17, 0x1, RZ ;  /* 0x00000001110c7810 */ /* 0x000fe40007f5e0ff */
[C---:B------:R-:W-:Y:S01]  /*1e50*/  ISETP.GE.U32.AND.EX P0, PT, R25.reuse, R9, PT, P0 ;  /* 0x000000091900720c */ /* 0x040fe20003f06100 */
[----:B------:R-:W-:Y:S02]  /*1e60*/  IMAD.X R21, R25, 0x1, ~R9, P1 ;  /* 0x0000000119157824 */ /* 0x000fe400008e0e09 */
[----:B------:R-:W-:Y:S01]  /*1e70*/  IMAD.X R14, RZ, RZ, R19, P2 ;  /* 0x000000ffff0e7224 */ /* 0x000fe200010e0613 */
[----:B------:R-:W-:Y:S02]  /*1e80*/  SEL R15, R15, R23, P0 ;  /* 0x000000170f0f7207 */ /* 0x000fe40000000000 */
[----:B------:R-:W-:-:S02]  /*1e90*/  SEL R17, R12, R17, P0 ;  /* 0x000000110c117207 */ /* 0x000fc40000000000 */
[----:B------:R-:W-:Y:S02]  /*1ea0*/  SEL R21, R21, R25, P0 ;  /* 0x0000001915157207 */ /* 0x000fe40000000000 */
[----:B------:R-:W-:Y:S02]  /*1eb0*/  ISETP.GE.U32.AND P1, PT, R15, R8, PT ;  /* 0x000000080f00720c */ /* 0x000fe40003f26070 */
[----:B------:R-:W-:Y:S02]  /*1ec0*/  SEL R12, R14, R19, P0 ;  /* 0x000000130e0c7207 */ /* 0x000fe40000000000 */
[----:B------:R-:W-:Y:S02]  /*1ed0*/  IADD3 R8, P2, R17, 0x1, RZ ;  /* 0x0000000111087810 */ /* 0x000fe40007f5e0ff */
[----:B------:R-:W-:Y:S02]  /*1ee0*/  ISETP.GE.U32.AND.EX P0, PT, R21, R9, PT, P1 ;  /* 0x000000091500720c */ /* 0x000fe40003f06110 */
[----:B------:R-:W-:Y:S01]  /*1ef0*/  LOP3.LUT R14, R10, R13, RZ, 0x3c, !PT ;  /* 0x0000000d0a0e7212 */ /* 0x000fe200078e3cff */
[----:B------:R-:W-:Y:S01]  /*1f00*/  IMAD.X R9, RZ, RZ, R12, P2 ;  /* 0x000000ffff097224 */ /* 0x000fe200010e060c */
[----:B------:R-:W-:-:S02]  /*1f10*/  SEL R8, R8, R17, P0 ;  /* 0x0000001108087207 */ /* 0x000fc40000000000 */
[----:B------:R-:W-:Y:S02]  /*1f20*/  ISETP.GE.AND P1, PT, R14, RZ, PT ;  /* 0x000000ff0e00720c */ /* 0x000fe40003f26270 */
[----:B------:R-:W-:Y:S02]  /*1f30*/  SEL R13, R9, R12, P0 ;  /* 0x0000000c090d7207 */ /* 0x000fe40000000000 */
[----:B------:R-:W-:Y:S02]  /*1f40*/  IADD3 R9, P2, RZ, -R8, RZ ;  /* 0x80000008ff097210 */ /* 0x000fe40007f5e0ff */
[----:B------:R-:W-:-:S03]  /*1f50*/  ISETP.NE.U32.AND P0, PT, R11, RZ, PT ;  /* 0x000000ff0b00720c */ /* 0x000fc60003f05070 */
[----:B------:R-:W-:Y:S01]  /*1f60*/  IMAD.X R12, RZ, RZ, ~R13, P2 ;  /* 0x000000ffff0c7224 */ /* 0x000fe200010e0e0d */
[----:B------:R-:W-:Y:S02]  /*1f70*/  ISETP.NE.AND.EX P0, PT, R10, RZ, PT, P0 ;  /* 0x000000ff0a00720c */ /* 0x000fe40003f05300 */
[----:B------:R-:W-:Y:S01]  /*1f80*/  SEL R10, R9, R8, !P1 ;  /* 0x00000008090a7207 */ /* 0x000fe20004800000 */
[----:B------:R-:W-:Y:S01]  /*1f90*/  IMAD.MOV.U32 R8, RZ, RZ, R4 ;  /* 0x000000ffff087224 */ /* 0x000fe200078e0004 */
[----:B------:R-:W-:Y:S01]  /*1fa0*/  SEL R13, R12, R13, !P1 ;  /* 0x0000000d0c0d7207 */ /* 0x000fe20004800000 */
[----:B------:R-:W-:Y:S01]  /*1fb0*/  IMAD.MOV.U32 R9, RZ, RZ, 0x0 ;  /* 0x00000000ff097424 */ /* 0x000fe200078e00ff */
[----:B------:R-:W-:Y:S02]  /*1fc0*/  SEL R10, R10, 0xffffffff, P0 ;  /* 0xffffffff0a0a7807 */ /* 0x000fe40000000000 */
[----:B------:R-:W-:Y:S01]  /*1fd0*/  SEL R13, R13, 0xffffffff, P0 ;  /* 0xffffffff0d0d7807 */ /* 0x000fe20000000000 */
[----:B------:R-:W-:Y:S06]  /*1fe0*/  RET.REL.NODEC R8 `(_ZN2at6native13im2col_kernelIN3c108BFloat16EEEvlPKT_llllllllllllPS4_) ;  /* 0xffffe01008007950 */ /* 0x000fec0003c3ffff */
.L_x_27:
        /* <DEDUP_REMOVED lines=9> */
.L_x_99:


//--------------------- .text._ZN2at6native13im2col_kernelIN3c104HalfEEEvlPKT_llllllllllllPS4_ --------------------------
	.section	.text._ZN2at6native13im2col_kernelIN3c104HalfEEEvlPKT_llllllllllllPS4_,"ax",@progbits
	.sectioninfo	@"SHI_REGISTERS=44"
	.align	128
        .global         _ZN2at6native13im2col_kernelIN3c104HalfEEEvlPKT_llllllllllllPS4_
        .type           _ZN2at6native13im2col_kernelIN3c104HalfEEEvlPKT_llllllllllllPS4_,@function
        .size           _ZN2at6native13im2col_kernelIN3c104HalfEEEvlPKT_llllllllllllPS4_,(.L_x_100 - _ZN2at6native13im2col_kernelIN3c104HalfEEEvlPKT_llllllllllllPS4_)
        .other          _ZN2at6native13im2col_kernelIN3c104HalfEEEvlPKT_llllllllllllPS4_,@"STO_CUDA_ENTRY STV_DEFAULT"
_ZN2at6native13im2col_kernelIN3c104HalfEEEvlPKT_llllllllllllPS4_:
.text._ZN2at6native13im2col_kernelIN3c104HalfEEEvlPKT_llllllllllllPS4_:
        /* <DEDUP_REMOVED lines=23> */
.L_x_40:
        /* <DEDUP_REMOVED lines=9> */
[----:B------:R-:W-:Y:S05]  /*0200*/  CALL.REL.NOINC `($__internal_2_$__cuda_sm20_div_s64) ;  /* 0x000018a000007944 */ /* 0x000fea0003c00000 */
        /* <DEDUP_REMOVED lines=11> */
.L_x_29:
        /* <DEDUP_REMOVED lines=22> */
.L_x_30:
[----:B------:R-:W-:Y:S05]  /*0420*/  BSYNC B0 ;  /* 0x0000000000007941 */ /* 0x000fea0003800000 */
.L_x_28:
        /* <DEDUP_REMOVED lines=9> */
[----:B------:R-:W-:Y:S05]  /*04c0*/  CALL.REL.NOINC `($__internal_2_$__cuda_sm20_div_s64) ;  /* 0x000015e000007944 */ /* 0x000fea0003c00000 */
        /* <DEDUP_REMOVED lines=10> */
.L_x_32:
        /* <DEDUP_REMOVED lines=23> */
.L_x_33:
[----:B------:R-:W-:Y:S05]  /*06e0*/  BSYNC B0 ;  /* 0x0000000000007941 */ /* 0x000fea0003800000 */
.L_x_31:
        /* <DEDUP_REMOVED lines=37> */
.L_x_38:
        /* <DEDUP_REMOVED lines=94> */
.L_x_36:
        /* <DEDUP_REMOVED lines=79> */
.L_x_35:
        /* <DEDUP_REMOVED lines=94> */
.L_x_37:
[----:B------:R-:W-:-:S13]  /*19f0*/  PLOP3.LUT P0, PT, PT, PT, UP0, 0x80, 0x0 ;  /* 0x000000000000781c */ /* 0x000fda0003f0f008 */
[----:B------:R-:W-:Y:S01]  /*1a00*/  @P0 CALL.REL.NOINC `(.L_x_34) ;  /* 0x0000001000000944 */ /* 0x000fe20003c00000 */
[----:B------:R-:W-:Y:S05]  /*1a10*/  BRA `(.L_x_38) ;  /* 0xffffef2000007947 */ /* 0x000fea000383ffff */
.L_x_34:
        /* <DEDUP_REMOVED lines=8> */
.L_x_39:
[----:B------:R-:W-:Y:S05]  /*1aa0*/  EXIT ;  /* 0x000000000000794d */ /* 0x000fea0003800000 */
        .weak           $__internal_2_$__cuda_sm20_div_s64
        .type           $__internal_2_$__cuda_sm20_div_s64,@function
        .size           $__internal_2_$__cuda_sm20_div_s64,(.L_x_100 - $__internal_2_$__cuda_sm20_div_s64)
$__internal_2_$__cuda_sm20_div_s64:
        /* <DEDUP_REMOVED lines=83> */
[----:B------:R-:W-:Y:S06]  /*1fe0*/  RET.REL.NODEC R8 `(_ZN2at6native13im2col_kernelIN3c104HalfEEEvlPKT_llllllllllllPS4_) ;  /* 0xffffe01008007950 */ /* 0x000fec0003c3ffff */
.L_x_41:
        /* <DEDUP_REMOVED lines=9> */
.L_x_100:


//--------------------- .text._ZN2at6native13im2col_kernelIN3c107complexIfEEEEvlPKT_llllllllllllPS5_ --------------------------
	.section	.text._ZN2at6native13im2col_kernelIN3c107complexIfEEEEvlPKT_llllllllllllPS5_,"ax",@progbits
	.sectioninfo	@"SHI_REGISTERS=58"
	.align	128
        .global         _ZN2at6native13im2col_kernelIN3c107complexIfEEEEvlPKT_llllllllllllPS5_
        .type           _ZN2at6native13im2col_kernelIN3c107complexIfEEEEvlPKT_llllllllllllPS5_,@function
        .size           _ZN2at6native13im2col_kernelIN3c107complexIfEEEEvlPKT_llllllllllllPS5_,(.L_x_101 - _ZN2at6native13im2col_kernelIN3c107complexIfEEEEvlPKT_llllllllllllPS5_)
        .other          _ZN2at6native13im2col_kernelIN3c107complexIfEEEEvlPKT_llllllllllllPS5_,@"STO_CUDA_ENTRY STV_DEFAULT"
_ZN2at6native13im2col_kernelIN3c107complexIfEEEEvlPKT_llllllllllllPS5_:
.text._ZN2at6native13im2col_kernelIN3c107complexIfEEEEvlPKT_llllllllllllPS5_:
        /* <DEDUP_REMOVED lines=15> */
.L_x_54:
        /* <DEDUP_REMOVED lines=9> */
[----:B------:R-:W-:Y:S05]  /*0180*/  CALL.REL.NOINC `($__internal_3_$__cuda_sm20_div_s64) ;  /* 0x0000177000007944 */ /* 0x000fea0003c00000 */
[----:B------:R-:W-:Y:S01]  /*0190*/  IADD3 R7, P0, RZ, -R24, RZ ;  /* 0x80000018ff077210 */ /* 0x000fe20007f1e0ff */
[----:B------:R-:W-:-:S03]  /*01a0*/  IMAD.MOV.U32 R2, RZ, RZ, R0 ;  /* 0x000000ffff027224 */ /* 0x000fc600078e0000 */
[----:B------:R-:W-:Y:S01]  /*01b0*/  IADD3.X R6, RZ, ~R25, RZ, P0, !PT ;  /* 0x80000019ff067210 */ /* 0x000fe200007fe4ff */
[----:B------:R-:W-:-:S04]  /*01c0*/  IMAD.WIDE.U32 R4, R7, c[0x0][0x1c8], R2 ;  /* 0x0000720007047a25 */ /* 0x000fc800078e0002 */
[----:B------:R-:W-:Y:S02]  /*01d0*/  IMAD R6, R6, c[0x0][0x1c8], RZ ;  /* 0x0000720006067a24 */ /* 0x000fe400078e02ff */
[----:B------:R-:W-:Y:S02]  /*01e0*/  IMAD.MOV.U32 R2, RZ, RZ, R4 ;  /* 0x000000ffff027224 */ /* 0x000fe400078e0004 */
[----:B------:R-:W-:Y:S02]  /*01f0*/  IMAD R7, R7, c[0x0][0x1cc], R6 ;  /* 0x0000730007077a24 */ /* 0x000fe400078e0206 */
[----:B------:R-:W-:Y:S02]  /*0200*/  IMAD.MOV.U32 R6, RZ, RZ, R24 ;  /* 0x000000ffff067224 */ /* 0x000fe400078e0018 */
[----:B------:R-:W-:Y:S01]  /*0210*/  IMAD.IADD R5, R5, 0x1, R7 ;  /* 0x0000000105057824 */ /* 0x000fe200078e0207 */
[----:B------:R-:W-:Y:S01]  /*0220*/  MOV R7, R25 ;  /* 0x0000001900077202 */ /* 0x000fe20000000f00 */
[----:B------:R-:W-:Y:S05]  /*0230*/  BRA `(.L_x_44) ;  /* 0x0000016000007947 */ /* 0x000fea0003800000 */
.L_x_43:
        /* <DEDUP_REMOVED lines=16> */
[----:B------:R-:W-:-:S12]  /*0340*/  HFMA2.MMA R5, -RZ, RZ, 0, 0 ;  /* 0x00000000ff057435 */ /* 0x000fd800000001ff */
[----:B------:R-:W-:Y:S02]  /*0350*/  @P1 IADD3 R6, R6, 0x1, RZ ;  /* 0x0000000106061810 */ /* 0x000fe40007ffe0ff */
[----:B------:R-:W-:-:S05]  /*0360*/  @!P2 LOP3.LUT R6, RZ, c[0x0][0x1c8], RZ, 0x33, !PT ;  /* 0x00007200ff06aa12 */ /* 0x000fca00078e33ff */
[----:B------:R-:W-:-:S04]  /*0370*/  IMAD.MOV R7, RZ, RZ, -R6 ;  /* 0x000000ffff077224 */ /* 0x000fc800078e0a06 */
[----:B------:R-:W-:Y:S02]  /*0380*/  IMAD R2, R7, c[0x0][0x1c8], R0 ;  /* 0x0000720007027a24 */ /* 0x000fe400078e0200 */
[----:B------:R-:W-:Y:S02]  /*0390*/  IMAD.MOV.U32 R7, RZ, RZ, RZ ;  /* 0x000000ffff077224 */ /* 0x000fe400078e00ff */
.L_x_44:
[----:B------:R-:W-:Y:S05]  /*03a0*/  BSYNC B0 ;  /* 0x0000000000007941 */ /* 0x000fea0003800000 */
.L_x_42:
[----:B------:R-:W-:Y:S01]  /*03b0*/  LOP3.LUT R4, R7, c[0x0][0x1c4], RZ, 0xfc, !PT ;  /* 0x0000710007047a12 */ /* 0x000fe200078efcff */
[----:B------:R-:W-:Y:S03]  /*03c0*/  BSSY B0, `(.L_x_45) ;  /* 0x0000027000007945 */ /* 0x000fe60003800000 */
[----:B------:R-:W-:-:S13]  /*03d0*/  ISETP.NE.U32.AND P0, PT, R4, RZ, PT ;  /* 0x000000ff0400720c */ /* 0x000fda0003f05070 */
[----:B------:R-:W-:Y:S05]  /*03e0*/  @!P0 BRA `(.L_x_46) ;  /* 0x000000e000008947 */ /* 0x000fea0003800000 */
[----:B------:R-:W-:Y:S01]  /*03f0*/  IMAD.MOV.U32 R18, RZ, RZ, R6 ;  /* 0x000000ffff127224 */ /* 0x000fe200078e0006 */
[----:B------:R-:W-:Y:S01]  /*0400*/  MOV R10, c[0x0][0x1c4] ;  /* 0x00007100000a7a02 */ /* 0x000fe20000000f00 */
[----:B------:R-:W-:Y:S01]  /*0410*/  IMAD.MOV.U32 R13, RZ, RZ, R7 ;  /* 0x000000ffff0d7224 */ /* 0x000fe200078e0007 */
[----:B------:R-:W-:Y:S01]  /*0420*/  MOV R4, 0x450 ;  /* 0x0000045000047802 */ /* 0x000fe20000000f00 */
[----:B------:R-:W-:Y:S02]  /*0430*/  IMAD.MOV.U32 R11, RZ, RZ, c[0x0][0x1c0] ;  /* 0x00007000ff0b7624 */ /* 0x000fe400078e00ff */
[----:B------:R-:W-:Y:S05]  /*0440*/  CALL.REL.NOINC `($__internal_3_$__cuda_sm20_div_s64) ;  /* 0x000014b000007944 */ /* 0x000fea0003c00000 */
[----:B------:R-:W-:-:S05]  /*0450*/  IADD3 R9, P0, RZ, -R24, RZ ;  /* 0x80000018ff097210 */ /* 0x000fca0007f1e0ff */
[----:B------:R-:W-:Y:S02]  /*0460*/  IMAD.X R4, RZ, RZ, ~R25, P0 ;  /* 0x000000ffff047224 */ /* 0x000fe400000e0e19 */
[----:B------:R-:W-:-:S04]  /*0470*/  IMAD.WIDE.U32 R6, R9, c[0x0][0x1c0], R6 ;  /* 0x0000700009067a25 */ /* 0x000fc800078e0006 */
[----:B------:R-:W-:-:S04]  /*0480*/  IMAD R4, R4, c[0x0][0x1c0], RZ ;  /* 0x0000700004047a24 */ /* 0x000fc800078e02ff */
[----:B------:R-:W-:Y:S02]  /*0490*/  IMAD R9, R9, c[0x0][0x1c4], R4 ;  /* 0x0000710009097a24 */ /* 0x000fe400078e0204 */
[----:B------:R-:W-:Y:S02]  /*04a0*/  IMAD.MOV.U32 R4, RZ, RZ, R6 ;  /* 0x000000ffff047224 */ /* 0x000fe400078e0006 */
[----:B------:R-:W-:Y:S01]  /*04b0*/  IMAD.IADD R7, R7, 0x1, R9 ;  /* 0x0000000107077824 */ /* 0x000fe200078e0209 */
[----:B------:R-:W-:Y:S05]  /*04c0*/  BRA `(.L_x_47) ;  /* 0x0000016000007947 */ /* 0x000fea0003800000 */
.L_x_46:
        /* <DEDUP_REMOVED lines=21> */
[----:B------:R-:W-:Y:S02]  /*0620*/  IMAD R4, R9, c[0x0][0x1c0], R6 ;  /* 0x0000700009047a24 */ /* 0x000fe400078e0206 */
.L_x_47:
[----:B------:R-:W-:Y:S05]  /*0630*/  BSYNC B0 ;  /* 0x0000000000007941 */ /* 0x000fea0003800000 */
.L_x_45:
[----:B------:R-:W-:Y:S01]  /*0640*/  MOV R11, c[0x0][0x188] ;  /* 0x00006200000b7a02 */ /* 0x000fe20000000f00 */
[----:B------:R-:W-:Y:S01]  /*0650*/  IMAD.MOV.U32 R6, RZ, RZ, c[0x0][0x18c] ;  /* 0x00006300ff067624 */ /* 0x000fe200078e00ff */
[----:B------:R-:W-:Y:S02]  /*0660*/  ULDC.64 UR4, c[0x0][0x198] ;  /* 0x0000660000047ab9 */ /* 0x000fe40000000a00 */
[----:B------:R-:W-:Y:S01]  /*0670*/  ISETP.GE.U32.AND P0, PT, R11, 0x1, PT ;  /* 0x000000010b00780c */ /* 0x000fe20003f06070 */
[----:B------:R-:W-:-:S03]  /*0680*/  UIADD3 UR4, UP0, URZ, -UR4, URZ ;  /* 0x800000043f047290 */ /* 0x000fc6000ff1e03f */
[----:B------:R-:W-:Y:S01]  /*0690*/  ISETP.GE.AND.EX P0, PT, R6, RZ, PT, P0 ;  /* 0x000000ff0600720c */ /* 0x000fe20003f06300 */
[----:B------:R-:W-:Y:S02]  /*06a0*/  UIADD3.X UR5, URZ, ~UR5, URZ, UP0, !UPT ;  /* 0x800000053f057290 */ /* 0x000fe400087fe43f */
[----:B------:R-:W-:-:S04]  /*06b0*/  IMAD.U32 R26, RZ, RZ, UR4 ;  /* 0x00000004ff1a7e24 */ /* 0x000fc8000f8e00ff */
[----:B------:R-:W-:-:S06]  /*06c0*/  IMAD.U32 R27, RZ, RZ, UR5 ;  /* 0x00000005ff1b7e24 */ /* 0x000fcc000f8e00ff */
[----:B------:R-:W-:Y:S05]  /*06d0*/  @!P0 BRA `(.L_x_48) ;  /* 0x0000119000008947 */ /* 0x000fea0003800000 */
[----:B------:R-:W-:Y:S02]  /*06e0*/  IMAD R6, R6, c[0x0][0x180], RZ ;  /* 0x0000600006067a24 */ /* 0x000fe400078e02ff */
[----:B------:R-:W-:-:S04]  /*06f0*/  IMAD.WIDE.U32 R8, R11, c[0x0][0x180], RZ ;  /* 0x000060000b087a25 */ /* 0x000fc800078e00ff */
[----:B------:R-:W-:Y:S02]  /*0700*/  IMAD R11, R11, c[0x0][0x184], R6 ;  /* 0x000061000b0b7a24 */ /* 0x000fe400078e0206 */
[----:B------:R-:W-:Y:S02]  /*0710*/  IMAD.MOV.U32 R15, RZ, RZ, 0x3 ;  /* 0x00000003ff0f7424 */ /* 0x000fe400078e00ff */
[----:B------:R-:W-:Y:S02]  /*0720*/  IMAD.IADD R6, R9, 0x1, R11 ;  /* 0x0000000109067824 */ /* 0x000fe400078e020b */
[----:B------:R-:W-:-:S04]  /*0730*/  IMAD.WIDE.U32 R10, R8, c[0x0][0x1c0], RZ ;  /* 0x00007000080a7a25 */ /* 0x000fc800078e00ff */
[----:B------:R-:W-:Y:S02]  /*0740*/  IMAD R9, R6, c[0x0][0x1c0], RZ ;  /* 0x0000700006097a24 */ /* 0x000fe400078e02ff */
[----:B------:R-:W-:Y:S02]  /*0750*/  IMAD.MOV.U32 R6, RZ, RZ, R4 ;  /* 0x000000ffff067224 */ /* 0x000fe400078e0004 */
[----:B------:R-:W-:Y:S02]  /*0760*/  IMAD R9, R8, c[0x0][0x1c4], R9 ;  /* 0x0000710008097a24 */ /* 0x000fe400078e0209 */
[----:B------:R-:W-:-:S03]  /*0770*/  IMAD.WIDE.U32 R12, R24, R10, R6 ;  /* 0x0000000a180c7225 */ /* 0x000fc600078e0006 */
[----:B------:R-:W-:Y:S01]  /*0780*/  IADD3 R9, R11, R9, RZ ;  /* 0x000000090b097210 */ /* 0x000fe20007ffe0ff */
[----:B------:R-:W-:-:S04]  /*0790*/  IMAD R11, R15, c[0x0][0x1bc], RZ ;  /* 0x00006f000f0b7a24 */ /* 0x000fc800078e02ff */
[----:B------:R-:W-:-:S04]  /*07a0*/  IMAD R9, R9, R24, RZ ;  /* 0x0000001809097224 */ /* 0x000fc800078e02ff */
[----:B------:R-:W-:Y:S01]  /*07b0*/  IMAD R9, R25, R10, R9 ;  /* 0x0000000a19097224 */ /* 0x000fe200078e0209 */
[----:B------:R-:W-:-:S03]  /*07c0*/  MOV R10, R2 ;  /* 0x00000002000a7202 */ /* 0x000fc60000000f00 */
[----:B------:R-:W-:Y:S02]  /*07d0*/  IMAD.IADD R6, R13, 0x1, R9 ;  /* 0x000000010d067824 */ /* 0x000fe400078e0209 */
[----:B------:R-:W-:-:S04]  /*07e0*/  IMAD.WIDE.U32 R8, R15, c[0x0][0x1b8], R26 ;  /* 0x00006e000f087a25 */ /* 0x000fc800078e001a */
[----:B------:R-:W-:Y:S02]  /*07f0*/  IMAD R13, R6, c[0x0][0x1c8], RZ ;  /* 0x00007200060d7a24 */ /* 0x000fe400078e02ff */
[----:B------:R-:W-:Y:S02]  /*0800*/  IMAD.IADD R9, R9, 0x1, R11 ;  /* 0x0000000109097824 */ /* 0x000fe400078e020b */
[----:B------:R-:W-:Y:S02]  /*0810*/  IMAD.MOV.U32 R11, RZ, RZ, R5 ;  /* 0x000000ffff0b7224 */ /* 0x000fe400078e0005 */
[C---:B------:R-:W-:Y:S02]  /*0820*/  IMAD R55, R12.reuse, c[0x0][0x1cc], R13 ;  /* 0x000073000c377a24 */ /* 0x040fe400078e020d */
[----:B------:R-:W-:-:S04]  /*0830*/  IMAD.WIDE.U32 R10, R12, c[0x0][0x1c8], R10 ;  /* 0x000072000c0a7a25 */ /* 0x000fc800078e000a */
[----:B------:R-:W-:Y:S01]  /*0840*/  IMAD R13, R5, c[0x0][0x1a8], RZ ;  /* 0x00006a00050d7a24 */ /* 0x000fe200078e02ff */
[----:B------:R-:W-:Y:S01]  /*0850*/  LEA R54, P0, R10, c[0x0][0x1d0], 0x3 ;  /* 0x000074000a367a11 */ /* 0x000fe200078018ff */
[----:B------:R-:W-:Y:S02]  /*0860*/  IMAD.IADD R55, R11, 0x1, R55 ;  /* 0x000000010b377824 */ /* 0x000fe400078e0237 */
[----:B------:R-:W-:-:S03]  /*0870*/  IMAD.WIDE.U32 R26, R2, c[0x0][0x1a8], R26 ;  /* 0x00006a00021a7a25 */ /* 0x000fc600078e001a */
[----:B------:R-:W-:Y:S01]  /*0880*/  LEA.HI.X R55, R10, c[0x0][0x1d4], R55, 0x3, P0 ;  /* 0x000075000a377a11 */ /* 0x000fe200000f1c37 */
[C---:B------:R-:W-:Y:S02]  /*0890*/  IMAD R13, R2.reuse, c[0x0][0x1ac], R13 ;  /* 0x00006b00020d7a24 */ /* 0x040fe400078e020d */
[----:B------:R-:W-:-:S03]  /*08a0*/  IMAD.WIDE.U32 R28, R2, c[0x0][0x1a8], R8 ;  /* 0x00006a00021c7a25 */ /* 0x000fc600078e0008 */
[----:B------:R-:W-:Y:S01]  /*08b0*/  IADD3 R11, R27, R13, RZ ;  /* 0x0000000d1b0b7210 */ /* 0x000fe20007ffe0ff */
[----:B------:R-:W-:Y:S02]  /*08c0*/  IMAD.MOV.U32 R8, RZ, RZ, RZ ;  /* 0x000000ffff087224 */ /* 0x000fe400078e00ff */
[----:B------:R-:W-:Y:S02]  /*08d0*/  IMAD.MOV.U32 R10, RZ, RZ, RZ ;  /* 0x000000ffff0a7224 */ /* 0x000fe400078e00ff */
[----:B------:R-:W-:Y:S02]  /*08e0*/  IMAD.IADD R13, R13, 0x1, R29 ;  /* 0x000000010d0d7824 */ /* 0x000fe400078e021d */
.L_x_52:
[----:B------:R-:W-:Y:S01]  /*08f0*/  ULDC.64 UR4, c[0x0][0x190] ;  /* 0x0000640000047ab9 */ /* 0x000fe20000000a00 */
[----:B------:R-:W-:Y:S01]  /*0900*/  IMAD R9, R7, c[0x0][0x1a0], RZ ;  /* 0x0000680007097a24 */ /* 0x000fe200078e02ff */
[----:B------:R-:W-:Y:S01]  /*0910*/  UIADD3 UR4, UP0, URZ, -UR4, URZ ;  /* 0x800000043f047290 */ /* 0x000fe2000ff1e03f */
[----:B------:R-:W-:Y:S02]  /*0920*/  IMAD R17, R10, c[0x0][0x1b0], RZ ;  /* 0x00006c000a117a24 */ /* 0x000fe400078e02ff */
[----:B------:R-:W-:Y:S01]  /*0930*/  IMAD R9, R4, c[0x0][0x1a4], R9 ;  /* 0x0000690004097a24 */ /* 0x000fe200078e0209 */
[----:B------:R-:W-:Y:S01]  /*0940*/  UIADD3.X UR5, URZ, ~UR5, URZ, UP0, !UPT ;  /* 0x800000053f057290 */ /* 0x000fe200087fe43f */
[----:B------:R-:W-:-:S02]  /*0950*/  IMAD.MOV.U32 R6, RZ, RZ, c[0x0][0x18c] ;  /* 0x00006300ff067624 */ /* 0x000fc400078e00ff */
[----:B------:R-:W-:Y:S02]  /*0960*/  IMAD.U32 R14, RZ, RZ, UR4 ;  /* 0x00000004ff0e7e24 */ /* 0x000fe4000f8e00ff */
[----:B------:R-:W-:Y:S02]  /*0970*/  IMAD R17, R8, c[0x0][0x1b4], R17 ;  /* 0x00006d0008117a24 */ /* 0x000fe400078e0211 */
[----:B------:R-:W-:Y:S02]  /*0980*/  IMAD.U32 R15, RZ, RZ, UR5 ;  /* 0x00000005ff0f7e24 */ /* 0x000fe4000f8e00ff */
[----:B-1----:R-:W-:Y:S02]  /*0990*/  IMAD.MOV.U32 R19, RZ, RZ, RZ ;  /* 0x000000ffff137224 */ /* 0x002fe400078e00ff */
[----:B------:R-:W-:-:S05]  /*09a0*/  IMAD.WIDE.U32 R14, R4, c[0x0][0x1a0], R14 ;  /* 0x00006800040e7a25 */ /* 0x000fca00078e000e */
[----:B------:R-:W-:Y:S01]  /*09b0*/  IADD3 R15, R15, R9, RZ ;  /* 0x000000090f0f7210 */ /* 0x000fe20007ffe0ff */
[----:B------:R-:W-:-:S04]  /*09c0*/  IMAD.MOV.U32 R9, RZ, RZ, c[0x0][0x188] ;  /* 0x00006200ff097624 */ /* 0x000fc800078e00ff */
[----:B0-----:R-:W-:Y:S01]  /*09d0*/  IMAD.WIDE.U32 R30, R8, c[0x0][0x1b0], R14 ;  /* 0x00006c00081e7a25 */ /* 0x001fe200078e000e */
[----:B------:R-:W-:Y:S02]  /*09e0*/  IADD3 R12, P1, R9, -0x1, RZ ;  /* 0xffffffff090c7810 */ /* 0x000fe40007f3e0ff */
[----:B------:R-:W-:Y:S01]  /*09f0*/  MOV R14, R26 ;  /* 0x0000001a000e7202 */ /* 0x000fe20000000f00 */
[----:B------:R-:W-:Y:S01]  /*0a00*/  IMAD R15, R25, c[0x0][0x170], RZ ;  /* 0x00005c00190f7a24 */ /* 0x000fe200078e02ff */
[----:B------:R-:W-:Y:S01]  /*0a10*/  MOV R32, R30 ;  /* 0x0000001e00207202 */ /* 0x000fe20000000f00 */
[----:B------:R-:W-:Y:S01]  /*0a20*/  IMAD.IADD R33, R31, 0x1, R17 ;  /* 0x000000011f217824 */ /* 0x000fe200078e0211 */
[----:B------:R-:W-:Y:S01]  /*0a30*/  ISETP.GE.U32.AND P0, PT, R12, 0x3, PT ;  /* 0x000000030c00780c */ /* 0x000fe20003f06070 */
[----:B------:R-:W-:Y:S01]  /*0a40*/  IMAD R15, R24, c[0x0][0x174], R15 ;  /* 0x00005d00180f7a24 */ /* 0x000fe200078e020f */
[----:B------:R-:W-:Y:S01]  /*0a50*/  IADD3.X R6, R6, -0x1, RZ, P1, !PT ;  /* 0xffffffff06067810 */ /* 0x000fe20000ffe4ff */
[----:B------:R-:W-:Y:S01]  /*0a60*/  IMAD.WIDE.U32 R16, R24, c[0x0][0x170], R32 ;  /* 0x00005c0018107a25 */ /* 0x000fe200078e0020 */
[----:B------:R-:W-:-:S02]  /*0a70*/  IADD3 R8, P2, R8, 0x1, RZ ;  /* 0x0000000108087810 */ /* 0x000fc40007f5e0ff */
[----:B------:R-:W-:Y:S01]  /*0a80*/  ISETP.GE.U32.AND.EX P0, PT, R6, RZ, PT, P0 ;  /* 0x000000ff0600720c */ /* 0x000fe20003f06100 */
[----:B------:R-:W-:Y:S02]  /*0a90*/  IMAD.IADD R15, R17, 0x1, R15 ;  /* 0x00000001110f7824 */ /* 0x000fe400078e020f */
[----:B------:R-:W-:Y:S02]  /*0aa0*/  IMAD.MOV.U32 R12, RZ, RZ, RZ ;  /* 0x000000ffff0c7224 */ /* 0x000fe400078e00ff */
[----:B------:R-:W-:Y:S02]  /*0ab0*/  IMAD R21, R15, c[0x0][0x178], RZ ;  /* 0x00005e000f157a24 */ /* 0x000fe400078e02ff */
[----:B------:R-:W-:-:S04]  /*0ac0*/  IMAD.MOV.U32 R15, RZ, RZ, R11 ;  /* 0x000000ffff0f7224 */ /* 0x000fc800078e000b */
[----:B------:R-:W-:-:S04]  /*0ad0*/  IMAD.WIDE.U32 R36, R16, c[0x0][0x178], R14 ;  /* 0x00005e0010247a25 */ /* 0x000fc800078e000e */
[----:B------:R-:W-:Y:S01]  /*0ae0*/  IMAD R14, R16, c[0x0][0x17c], R21 ;  /* 0x00005f00100e7a24 */ /* 0x000fe200078e0215 */
[----:B------:R-:W-:Y:S05]  /*0af0*/  @!P0 BRA `(.L_x_49) ;  /* 0x0000080000008947 */ /* 0x000fea0003800000 */
[----:B------:R-:W-:Y:S01]  /*0b00*/  IMAD.MOV.U32 R15, RZ, RZ, c[0x0][0x1b8] ;  /* 0x00006e00ff0f7624 */ /* 0x000fe200078e00ff */
[----:B------:R-:W-:Y:S01]  /*0b10*/  MOV R50, c[0x0][0x1bc] ;  /* 0x00006f0000327a02 */ /* 0x000fe20000000f00 */
[----:B------:R-:W-:Y:S01]  /*0b20*/  IMAD.MOV.U32 R6, RZ, RZ, 0x1 ;  /* 0x00000001ff067424 */ /* 0x000fe200078e00ff */
[----:B------:R-:W-:Y:S01]  /*0b30*/  ULDC.64 UR8, c[0x0][0x1c0] ;  /* 0x0000700000087ab9 */ /* 0x000fe20000000a00 */
[----:B------:R-:W-:Y:S01]  /*0b40*/  IMAD R17, R5, c[0x0][0x1a8], RZ ;  /* 0x00006a0005117a24 */ /* 0x000fe200078e02ff */
[C---:B------:R-:W-:Y:S01]  /*0b50*/  LEA R18, P0, R15.reuse, -c[0x0][0x198], 0x1 ;  /* 0x800066000f127a11 */ /* 0x040fe200078008ff */
[----:B------:R-:W-:Y:S01]  /*0b60*/  IMAD.MOV.U32 R12, RZ, RZ, R28 ;  /* 0x000000ffff0c7224 */ /* 0x000fe200078e001c */
[C---:B------:R-:W-:Y:S01]  /*0b70*/  SHF.L.U64.HI R6, R15.reuse, R6, c[0x0][0x1bc] ;  /* 0x00006f000f067619 */ /* 0x040fe20000010206 */
[----:B------:R-:W-:Y:S01]  /*0b80*/  IMAD R17, R2, c[0x0][0x1ac], R17 ;  /* 0x00006b0002117a24 */ /* 0x000fe200078e0211 */
[----:B------:R-:W-:Y:S01]  /*0b90*/  IADD3 R22, P1, R15, -c[0x0][0x198], RZ ;  /* 0x800066000f167a10 */ /* 0x000fe20007f3e0ff */
[----:B------:R-:W-:Y:S01]  /*0ba0*/  IMAD.WIDE.U32 R20, R16, c[0x0][0x178], R12 ;  /* 0x00005e0010147a25 */ /* 0x000fe200078e000c */
[----:B------:R-:W-:Y:S01]  /*0bb0*/  IADD3.X R19, R6, ~c[0x0][0x19c], RZ, P0, !PT ;  /* 0x8000670006137a10 */ /* 0x000fe200007fe4ff */
[----:B------:R-:W-:Y:S01]  /*0bc0*/  ULDC.64 UR10, c[0x0][0x1c8] ;  /* 0x00007200000a7ab9 */ /* 0x000fe20000000a00 */
[----:B------:R-:W-:Y:S01]  /*0bd0*/  IADD3.X R23, R50, ~c[0x0][0x19c], RZ, P1, !PT ;  /* 0x8000670032177a10 */ /* 0x000fe20000ffe4ff */
[----:B------:R-:W-:Y:S01]  /*0be0*/  UIMAD UR6, UR8, UR11, URZ ;  /* 0x0000000b080672a4 */ /* 0x000fe2000f8e023f */
[----:B------:R-:W-:Y:S01]  /*0bf0*/  IADD3 R21, R14, R21, RZ ;  /* 0x000000150e157210 */ /* 0x000fe20007ffe0ff */
[C---:B------:R-:W-:Y:S01]  /*0c00*/  IMAD.WIDE.U32 R18, R2.reuse, c[0x0][0x1a8], R18 ;  /* 0x00006a0002127a25 */ /* 0x040fe200078e0012 */
[----:B------:R-:W-:Y:S01]  /*0c10*/  LOP3.LUT R43, R9, 0x3, RZ, 0xc0, !PT ;  /* 0x00000003092b7812 */ /* 0x000fe200078ec0ff */
[----:B------:R-:W-:Y:S01]  /*0c20*/  UIMAD.WIDE.U32 UR4, UR8, UR10, URZ ;  /* 0x0000000a080472a5 */ /* 0x000fe2000f8e003f */
[----:B------:R-:W-:Y:S01]  /*0c30*/  SHF.L.U64.HI R48, R15, 0x2, R50 ;  /* 0x000000020f307819 */ /* 0x000fe20000010232 */
[----:B------:R-:W-:Y:S01]  /*0c40*/  IMAD.WIDE.U32 R22, R2, c[0x0][0x1a8], R22 ;  /* 0x00006a0002167a25 */ /* 0x000fe200078e0016 */
[----:B------:R-:W-:Y:S01]  /*0c50*/  UIMAD UR6, UR10, UR9, UR6 ;  /* 0x000000090a0672a4 */ /* 0x000fe2000f8e0206 */
[----:B------:R-:W-:-:S02]  /*0c60*/  IADD3 R43, P3, R43, -c[0x0][0x188], RZ ;  /* 0x800062002b2b7a10 */ /* 0x000fc40007f7e0ff */
[C---:B------:R-:W-:Y:S01]  /*0c70*/  IMAD.IADD R39, R17.reuse, 0x1, R19 ;  /* 0x0000000111277824 */ /* 0x040fe200078e0213 */
[----:B------:R-:W-:Y:S01]  /*0c80*/  UIADD3 UR5, UR5, UR6, URZ ;  /* 0x0000000605057290 */ /* 0x000fe2000fffe03f */
[----:B------:R-:W-:Y:S01]  /*0c90*/  IMAD.MOV.U32 R38, RZ, RZ, R18 ;  /* 0x000000ffff267224 */ /* 0x000fe200078e0012 */
[C---:B------:R-:W-:Y:S01]  /*0ca0*/  LEA R18, P0, R20.reuse, c[0x0][0x168], 0x3 ;  /* 0x00005a0014127a11 */ /* 0x040fe200078018ff */
[----:B------:R-:W-:Y:S01]  /*0cb0*/  IMAD.IADD R35, R17, 0x1, R23 ;  /* 0x0000000111237824 */ /* 0x000fe200078e0217 */
[----:B------:R-:W-:Y:S01]  /*0cc0*/  MOV R44, R26 ;  /* 0x0000001a002c7202 */ /* 0x000fe20000000f00 */
[----:B------:R-:W-:Y:S01]  /*0cd0*/  IMAD.MOV.U32 R34, RZ, RZ, R22 ;  /* 0x000000ffff227224 */ /* 0x000fe200078e0016 */
[----:B------:R-:W-:Y:S01]  /*0ce0*/  LEA.HI.X R21, R20, c[0x0][0x16c], R21, 0x3, P0 ;  /* 0x00005b0014157a11 */ /* 0x000fe200000f1c15 */
[----:B------:R-:W-:Y:S01]  /*0cf0*/  IMAD.WIDE.U32 R22, R16, c[0x0][0x178], R38 ;  /* 0x00005e0010167a25 */ /* 0x000fe200078e0026 */
[----:B------:R-:W-:Y:S01]  /*0d00*/  SHF.L.U64.HI R50, R15, 0x5, R50 ;  /* 0x000000050f327819 */ /* 0x000fe20000010232 */
[----:B------:R-:W-:-:S02]  /*0d10*/  USHF.L.U32 UR6, UR4, 0x3, URZ ;  /* 0x0000000304067899 */ /* 0x000fc4000800063f */
[----:B------:R-:W-:Y:S01]  /*0d20*/  IMAD.WIDE.U32 R16, R16, c[0x0][0x178], R34 ;  /* 0x00005e0010107a25 */ /* 0x000fe200078e0022 */
[----:B------:R-:W-:Y:S01]  /*0d30*/  LEA R6, P1, R22, c[0x0][0x168], 0x3 ;  /* 0x00005a0016067a11 */ /* 0x000fe200078218ff */
[----:B------:R-:W-:Y:S02]  /*0d40*/  USHF.L.U64.HI UR4, UR4, 0x3, UR5 ;  /* 0x0000000304047899 */ /* 0x000fe40008010205 */
[C---:B------:R-:W-:Y:S01]  /*0d50*/  IMAD.IADD R23, R14.reuse, 0x1, R23 ;  /* 0x000000010e177824 */ /* 0x040fe200078e0217 */
[C---:B------:R-:W-:Y:S01]  /*0d60*/  IADD3 R45, R14.reuse, R17, RZ ;  /* 0x000000110e2d7210 */ /* 0x040fe20007ffe0ff */
[----:B------:R-:W-:Y:S01]  /*0d70*/  IMAD.IADD R17, R14, 0x1, R37 ;  /* 0x000000010e117824 */ /* 0x000fe200078e0225 */
[----:B------:R-:W-:Y:S01]  /*0d80*/  LEA R42, P0, R16, c[0x0][0x168], 0x3 ;  /* 0x00005a00102a7a11 */ /* 0x000fe200078018ff */
[----:B------:R-:W-:Y:S01]  /*0d90*/  IMAD.MOV.U32 R12, RZ, RZ, RZ ;  /* 0x000000ffff0c7224 */ /* 0x000fe200078e00ff */
[----:B------:R-:W-:Y:S01]  /*0da0*/  LEA.HI.X R23, R22, c[0x0][0x16c], R23, 0x3, P1 ;  /* 0x00005b0016177a11 */ /* 0x000fe200008f1c17 */
[----:B------:R-:W-:Y:S01]  /*0db0*/  IMAD.MOV.U32 R19, RZ, RZ, RZ ;  /* 0x000000ffff137224 */ /* 0x000fe200078e00ff */
[----:B------:R-:W-:Y:S01]  /*0dc0*/  LEA.HI.X R45, R16, c[0x0][0x16c], R45, 0x3, P0 ;  /* 0x00005b00102d7a11 */ /* 0x000fe200000f1c2d */
[----:B------:R-:W-:Y:S01]  /*0dd0*/  IMAD.MOV.U32 R9, RZ, RZ, R11 ;  /* 0x000000ffff097224 */ /* 0x000fe200078e000b */
[----:B------:R-:W-:Y:S01]  /*0de0*/  ISETP.GE.U32.AND P0, PT, R30, c[0x0][0x170], PT ;  /* 0x00005c001e007a0c */ /* 0x000fe20003f06070 */
[----:B------:R-:W-:Y:S01]  /*0df0*/  IMAD.SHL.U32 R47, R15, 0x20, RZ ;  /* 0x000000200f2f7824 */ /* 0x000fe200078e00ff */
[----:B------:R-:W-:Y:S01]  /*0e00*/  LEA R46, P1, R36, c[0x0][0x168], 0x3 ;  /* 0x00005a00242e7a11 */ /* 0x000fe200078218ff */
[----:B------:R-:W-:Y:S01]  /*0e10*/  IMAD.X R16, RZ, RZ, ~c[0x0][0x18c], P3 ;  /* 0x80006300ff107624 */ /* 0x000fe200018e06ff */
[----:B------:R-:W-:-:S02]  /*0e20*/  ISETP.GE.AND.EX P0, PT, R33, c[0x0][0x174], PT, P0 ;  /* 0x00005d0021007a0c */ /* 0x000fc40003f06300 */
[----:B------:R-:W-:Y:S02]  /*0e30*/  LEA.HI.X R17, R36, c[0x0][0x16c], R17, 0x3, P1 ;  /* 0x00005b0024117a11 */ /* 0x000fe400008f1c11 */
.L_x_50:
[----:B------:R-:W-:Y:S01]  /*0e40*/  LOP3.LUT R20, R9, R33, RZ, 0xfc, !PT ;  /* 0x0000002109147212 */ /* 0x000fe200078efcff */
[----:B0-----:R-:W-:Y:S01]  /*0e50*/  CS2R R34, SRZ ;  /* 0x0000000000227805 */ /* 0x001fe2000001ff00 */
[----:B------:R-:W-:Y:S02]  /*0e60*/  ISETP.GE.U32.AND P3, PT, R44, c[0x0][0x178], PT ;  /* 0x00005e002c007a0c */ /* 0x000fe40003f66070 */
[----:B------:R-:W-:-:S04]  /*0e70*/  ISETP.LT.OR P1, PT, R20, RZ, P0 ;  /* 0x000000ff1400720c */ /* 0x000fc80000721670 */
[----:B------:R-:W-:-:S13]  /*0e80*/  ISETP.GE.OR.EX P1, PT, R9, c[0x0][0x17c], P1, P3 ;  /* 0x00005f0009007a0c */ /* 0x000fda0000f26730 */
[----:B------:R-:W-:Y:S01]  /*0e90*/  @!P1 MOV R38, R46 ;  /* 0x0000002e00269202 */ /* 0x000fe20000000f00 */
[----:B------:R-:W-:-:S05]  /*0ea0*/  @!P1 IMAD.MOV.U32 R39, RZ, RZ, R17 ;  /* 0x000000ffff279224 */ /* 0x000fca00078e0011 */
[----:B------:R0:W2:Y:S01]  /*0eb0*/  @!P1 LDG.E.64 R34, [R38.64] ;  /* 0x0000000c26229981 */ /* 0x0000a2000c1e1b00 */
[----:B------:R-:W-:-:S04]  /*0ec0*/  IADD3 R22, P1, R44, c[0x0][0x1b8], RZ ;  /* 0x00006e002c167a10 */ /* 0x000fc80007f3e0ff */
[----:B------:R-:W-:Y:S02]  /*0ed0*/  IADD3.X R41, R9, c[0x0][0x1bc], RZ, P1, !PT ;  /* 0x00006f0009297a10 */ /* 0x000fe40000ffe4ff */
[----:B------:R-:W-:Y:S02]  /*0ee0*/  ISETP.GE.U32.AND P3, PT, R22, c[0x0][0x178], PT ;  /* 0x00005e0016007a0c */ /* 0x000fe40003f66070 */
[----:B------:R-:W-:-:S04]  /*0ef0*/  LOP3.LUT R20, R41, R33, RZ, 0xfc, !PT ;  /* 0x0000002129147212 */ /* 0x000fc800078efcff */
[----:B------:R-:W-:-:S04]  /*0f00*/  ISETP.LT.OR P1, PT, R20, RZ, P0 ;  /* 0x000000ff1400720c */ /* 0x000fc80000721670 */
[----:B------:R-:W-:Y:S02]  /*0f10*/  ISETP.GE.OR.EX P1, PT, R41, c[0x0][0x17c], P1, P3 ;  /* 0x00005f0029007a0c */ /* 0x000fe40000f26730 */
[----:B------:R-:W-:Y:S01]  /*0f20*/  CS2R R40, SRZ ;  /* 0x0000000000287805 */ /* 0x000fe2000001ff00 */
[----:B------:R-:W-:Y:S01]  /*0f30*/  MOV R20, c[0x0][0x1cc] ;  /* 0x0000730000147a02 */ /* 0x000fe20000000f00 */
[----:B0-----:R-:W-:-:S04]  /*0f40*/  IMAD.MOV.U32 R39, RZ, RZ, c[0x0][0x1c8] ;  /* 0x00007200ff277624 */ /* 0x001fc800078e00ff */
[----:B------:R-:W-:-:S04]  /*0f50*/  IMAD R20, R20, c[0x0][0x1c0], RZ ;  /* 0x0000700014147a24 */ /* 0x000fc800078e02ff */
[C---:B------:R-:W-:Y:S02]  /*0f60*/  IMAD R49, R39.reuse, c[0x0][0x1c4], R20 ;  /* 0x0000710027317a24 */ /* 0x040fe400078e0214 */
[----:B------:R-:W-:Y:S01]  /*0f70*/  IMAD.WIDE.U32 R38, R39, c[0x0][0x1c0], RZ ;  /* 0x0000700027267a25 */ /* 0x000fe200078e00ff */
[----:B--2---:R0:W-:Y:S03]  /*0f80*/  STG.E.64 [R54.64], R34 ;  /* 0x0000002236007986 */ /* 0x0041e6000c101b0c */
[----:B0-----:R-:W-:Y:S02]  /*0f90*/  @!P1 IMAD.MOV.U32 R34, RZ, RZ, R42 ;  /* 0x000000ffff229224 */ /* 0x001fe400078e002a */
[----:B------:R-:W-:-:S05]  /*0fa0*/  @!P1 IMAD.MOV.U32 R35, RZ, RZ, R45 ;  /* 0x000000ffff239224 */ /* 0x000fca00078e002d */
[----:B------:R0:W2:Y:S01]  /*0fb0*/  @!P1 LDG.E.64 R40, [R34.64] ;  /* 0x0000000c22289981 */ /* 0x0000a2000c1e1b00 */
[----:B------:R-:W-:Y:S01]  /*0fc0*/  IMAD.IADD R39, R39, 0x1, R49 ;  /* 0x0000000127277824 */ /* 0x000fe200078e0231 */
[C---:B------:R-:W-:Y:S01]  /*0fd0*/  LEA R52, P1, R38.reuse, R54, 0x3 ;  /* 0x0000003626347211 */ /* 0x040fe200078218ff */
[----:B------:R-:W-:Y:S01]  /*0fe0*/  IMAD.MOV.U32 R49, RZ, RZ, c[0x0][0x1b8] ;  /* 0x00006e00ff317624 */ /* 0x000fe200078e00ff */
[----:B------:R-:W-:Y:S02]  /*0ff0*/  MOV R54, c[0x0][0x1bc] ;  /* 0x00006f0000367a02 */ /* 0x000fe40000000f00 */
[----:B------:R-:W-:Y:S02]  /*1000*/  LEA.HI.X R53, R38, R55, R39, 0x3, P1 ;  /* 0x0000003726357211 */ /* 0x000fe400008f1c27 */
[----:B------:R-:W-:-:S04]  /*1010*/  LEA R20, P1, R49, R44, 0x1 ;  /* 0x0000002c31147211 */ /* 0x000fc800078208ff */
[----:B0-----:R-:W-:Y:S02]  /*1020*/  LEA.HI.X R35, R49, R9, R54, 0x1, P1 ;  /* 0x0000000931237211 */ /* 0x001fe400008f0c36 */
[----:B------:R-:W-:Y:S02]  /*1030*/  ISETP.GE.U32.AND P3, PT, R20, c[0x0][0x178], PT ;  /* 0x00005e0014007a0c */ /* 0x000fe40003f66070 */
[----:B------:R-:W-:-:S04]  /*1040*/  LOP3.LUT R20, R35, R33, RZ, 0xfc, !PT ;  /* 0x0000002123147212 */ /* 0x000fc800078efcff */
[----:B------:R-:W-:-:S04]  /*1050*/  ISETP.LT.OR P1, PT, R20, RZ, P0 ;  /* 0x000000ff1400720c */ /* 0x000fc80000721670 */
[----:B------:R-:W-:Y:S02]  /*1060*/  ISETP.GE.OR.EX P1, PT, R35, c[0x0][0x17c], P1, P3 ;  /* 0x00005f0023007a0c */ /* 0x000fe40000f26730 */
[----:B------:R-:W-:-:S04]  /*1070*/  LEA R34, P3, R38, R52, 0x3 ;  /* 0x0000003426227211 */ /* 0x000fc800078618ff */
[----:B------:R-:W-:Y:S02]  /*1080*/  LEA.HI.X R35, R38, R53, R39, 0x3, P3 ;  /* 0x0000003526237211 */ /* 0x000fe400018f1c27 */
[----:B------:R-:W-:-:S05]  /*1090*/  CS2R R38, SRZ ;  /* 0x0000000000267805 */ /* 0x000fca000001ff00 */
[----:B------:R-:W-:Y:S01]  /*10a0*/  @!P1 IMAD.MOV.U32 R22, RZ, RZ, R6 ;  /* 0x000000ffff169224 */ /* 0x000fe200078e0006 */
[----:B--2---:R0:W-:Y:S04]  /*10b0*/  STG.E.64 [R52.64], R40 ;  /* 0x0000002834007986 */ /* 0x0041e8000c101b0c */
[----:B------:R-:W2:Y:S01]  /*10c0*/  @!P1 LDG.E.64 R38, [R22.64] ;  /* 0x0000000c16269981 */ /* 0x000ea2000c1e1b00 */
[----:B0-----:R-:W-:Y:S02]  /*10d0*/  IMAD.MOV.U32 R40, RZ, RZ, R44 ;  /* 0x000000ffff287224 */ /* 0x001fe400078e002c */
[----:B------:R-:W-:-:S04]  /*10e0*/  IMAD.MOV.U32 R41, RZ, RZ, R9 ;  /* 0x000000ffff297224 */ /* 0x000fc800078e0009 */
[----:B------:R-:W-:-:S04]  /*10f0*/  IMAD.WIDE.U32 R40, R49, 0x3, R40 ;  /* 0x0000000331287825 */ /* 0x000fc800078e0028 */
[----:B------:R-:W-:Y:S01]  /*1100*/  IMAD R49, R54, 0x3, RZ ;  /* 0x0000000336317824 */ /* 0x000fe200078e02ff */
[----:B------:R-:W-:-:S04]  /*1110*/  ISETP.GE.U32.AND P3, PT, R40, c[0x0][0x178], PT ;  /* 0x00005e0028007a0c */ /* 0x000fc80003f66070 */
[----:B------:R-:W-:-:S04]  /*1120*/  IADD3 R41, R41, R49, RZ ;  /* 0x0000003129297210 */ /* 0x000fc80007ffe0ff */
[----:B------:R-:W-:-:S04]  /*1130*/  LOP3.LUT R20, R41, R33, RZ, 0xfc, !PT ;  /* 0x0000002129147212 */ /* 0x000fc800078efcff */
[----:B------:R-:W-:-:S04]  /*1140*/  ISETP.LT.OR P1, PT, R20, RZ, P0 ;  /* 0x000000ff1400720c */ /* 0x000fc80000721670 */
[----:B------:R-:W-:Y:S02]  /*1150*/  ISETP.GE.OR.EX P1, PT, R41, c[0x0][0x17c], P1, P3 ;  /* 0x00005f0029007a0c */ /* 0x000fe40000f26730 */
[----:B------:R-:W-:-:S11]  /*1160*/  CS2R R40, SRZ ;  /* 0x0000000000287805 */ /* 0x000fd6000001ff00 */
[----:B------:R-:W-:Y:S01]  /*1170*/  @!P1 IMAD.MOV.U32 R20, RZ, RZ, R18 ;  /* 0x000000ffff149224 */ /* 0x000fe200078e0012 */
[----:B--2---:R0:W-:Y:S04]  /*1180*/  STG.E.64 [R34.64], R38 ;  /* 0x0000002622007986 */ /* 0x0041e8000c101b0c */
[----:B------:R1:W2:Y:S01]  /*1190*/  @!P1 LDG.E.64 R40, [R20.64] ;  /* 0x0000000c14289981 */ /* 0x0002a2000c1e1b00 */
[----:B------:R-:W-:Y:S02]  /*11a0*/  IADD3 R12, P3, R12, 0x4, RZ ;  /* 0x000000040c0c7810 */ /* 0x000fe40007f7e0ff */
[----:B------:R-:W-:Y:S02]  /*11b0*/  IADD3 R52, P1, R34, UR6, RZ ;  /* 0x0000000622347c10 */ /* 0x000fe4000ff3e0ff */
[----:B------:R-:W-:Y:S01]  /*11c0*/  IADD3 R22, P4, R12, R43, RZ ;  /* 0x0000002b0c167210 */ /* 0x000fe20007f9e0ff */
[----:B------:R-:W-:Y:S01]  /*11d0*/  IMAD.X R19, RZ, RZ, R19, P3 ;  /* 0x000000ffff137224 */ /* 0x000fe200018e0613 */
[----:B------:R-:W-:-:S02]  /*11e0*/  IADD3.X R53, R35, UR4, RZ, P1, !PT ;  /* 0x0000000423357c10 */ /* 0x000fc40008ffe4ff */
[----:B------:R-:W-:Y:S01]  /*11f0*/  ISETP.NE.U32.AND P1, PT, R22, RZ, PT ;  /* 0x000000ff1600720c */ /* 0x000fe20003f25070 */
[----:B------:R-:W-:Y:S01]  /*1200*/  IMAD.X R22, R19, 0x1, R16, P4 ;  /* 0x0000000113167824 */ /* 0x000fe200020e0610 */
[----:B------:R-:W-:Y:S02]  /*1210*/  LEA R44, P3, R15, R44, 0x2 ;  /* 0x0000002c0f2c7211 */ /* 0x000fe400078610ff */
[----:B------:R-:W-:Y:S02]  /*1220*/  IADD3 R54, P5, R52, UR6, RZ ;  /* 0x0000000634367c10 */ /* 0x000fe4000ffbe0ff */
[----:B------:R-:W-:Y:S02]  /*1230*/  ISETP.NE.AND.EX P1, PT, R22, RZ, PT, P1 ;  /* 0x000000ff1600720c */ /* 0x000fe40003f25310 */
[----:B------:R-:W-:Y:S02]  /*1240*/  IADD3.X R9, R9, R48, RZ, P3, !PT ;  /* 0x0000003009097210 */ /* 0x000fe40001ffe4ff */
[----:B------:R-:W-:-:S02]  /*1250*/  IADD3.X R55, R53, UR4, RZ, P5, !PT ;  /* 0x0000000435377c10 */ /* 0x000fc4000affe4ff */
[-C--:B------:R-:W-:Y:S02]  /*1260*/  IADD3 R46, P4, R46, R47.reuse, RZ ;  /* 0x0000002f2e2e7210 */ /* 0x080fe40007f9e0ff */
[-C--:B------:R-:W-:Y:S02]  /*1270*/  IADD3 R42, P3, R42, R47.reuse, RZ ;  /* 0x0000002f2a2a7210 */ /* 0x080fe40007f7e0ff */
[-C--:B------:R-:W-:Y:S01]  /*1280*/  IADD3 R6, P5, R6, R47.reuse, RZ ;  /* 0x0000002f06067210 */ /* 0x080fe20007fbe0ff */
[--C-:B------:R-:W-:Y:S01]  /*1290*/  IMAD.X R17, R17, 0x1, R50.reuse, P4 ;  /* 0x0000000111117824 */ /* 0x100fe200020e0632 */
[----:B------:R-:W-:Y:S01]  /*12a0*/  IADD3 R18, P6, R18, R47, RZ ;  /* 0x0000002f12127210 */ /* 0x000fe20007fde0ff */
[--C-:B------:R-:W-:Y:S02]  /*12b0*/  IMAD.X R45, R45, 0x1, R50.reuse, P3 ;  /* 0x000000012d2d7824 */ /* 0x100fe400018e0632 */
[----:B------:R-:W-:Y:S01]  /*12c0*/  IMAD.X R23, R23, 0x1, R50, P5 ;  /* 0x0000000117177824 */ /* 0x000fe200028e0632 */
[----:B-1----:R-:W-:Y:S01]  /*12d0*/  IADD3.X R21, R21, R50, RZ, P6, !PT ;  /* 0x0000003215157210 */ /* 0x002fe200037fe4ff */
[----:B--2---:R0:W-:Y:S01]  /*12e0*/  STG.E.64 [R52.64], R40 ;  /* 0x0000002834007986 */ /* 0x0041e2000c101b0c */
[----:B------:R-:W-:Y:S05]  /*12f0*/  @P1 BRA `(.L_x_50) ;  /* 0xfffffb4000001947 */ /* 0x000fea000383ffff */
.L_x_49:
[----:B------:R-:W-:Y:S01]  /*1300*/  IMAD.MOV.U32 R6, RZ, RZ, c[0x0][0x188] ;  /* 0x00006200ff067624 */ /* 0x000fe200078e00ff */
[----:B------:R-:W-:Y:S01]  /*1310*/  ISETP.GE.U32.AND P0, PT, R8, c[0x0][0x180], PT ;  /* 0x0000600008007a0c */ /* 0x000fe20003f06070 */
[----:B------:R-:W-:-:S02]  /*1320*/  IMAD.X R10, RZ, RZ, R10, P2 ;  /* 0x000000ffff0a7224 */ /* 0x000fc400010e060a */
[----:B------:R-:W-:Y:S01]  /*1330*/  IMAD.IADD R9, R37, 0x1, R14 ;  /* 0x0000000125097824 */ /* 0x000fe200078e020e */
[----:B------:R-:W-:Y:S02]  /*1340*/  LOP3.LUT P1, RZ, R6, 0x3, RZ, 0xc0, !PT ;  /* 0x0000000306ff7812 */ /* 0x000fe4000782c0ff */
[----:B------:R-:W-:-:S11]  /*1350*/  ISETP.GE.AND.EX P0, PT, R10, c[0x0][0x184], PT, P0 ;  /* 0x000061000a007a0c */ /* 0x000fd60003f06300 */
[----:B------:R-:W-:Y:S05]  /*1360*/  @!P1 BRA `(.L_x_51) ;  /* 0x000004e000009947 */ /* 0x000fea0003800000 */
[----:B------:R-:W-:Y:S01]  /*1370*/  MOV R14, R26 ;  /* 0x0000001a000e7202 */ /* 0x000fe20000000f00 */
[----:B------:R-:W-:Y:S01]  /*1380*/  IMAD R19, R19, c[0x0][0x1b8], RZ ;  /* 0x00006e0013137a24 */ /* 0x000fe200078e02ff */
[----:B------:R-:W-:Y:S01]  /*1390*/  ISETP.GE.U32.AND P1, PT, R30, c[0x0][0x170], PT ;  /* 0x00005c001e007a0c */ /* 0x000fe20003f26070 */
[----:B------:R-:W-:Y:S01]  /*13a0*/  IMAD.MOV.U32 R15, RZ, RZ, R11 ;  /* 0x000000ffff0f7224 */ /* 0x000fe200078e000b */
[----:B------:R-:W-:Y:S01]  /*13b0*/  CS2R R20, SRZ ;  /* 0x0000000000147805 */ /* 0x000fe2000001ff00 */
[C---:B------:R-:W-:Y:S01]  /*13c0*/  IMAD R23, R12.reuse, c[0x0][0x1bc], R19 ;  /* 0x00006f000c177a24 */ /* 0x040fe200078e0213 */
[----:B------:R-:W-:Y:S01]  /*13d0*/  ISETP.GE.AND.EX P1, PT, R33, c[0x0][0x174], PT, P1 ;  /* 0x00005d0021007a0c */ /* 0x000fe20003f26310 */
[----:B------:R-:W-:-:S04]  /*13e0*/  IMAD.WIDE.U32 R14, R12, c[0x0][0x1b8], R14 ;  /* 0x00006e000c0e7a25 */ /* 0x000fc800078e000e */
[----:B------:R-:W-:Y:S01]  /*13f0*/  IMAD.IADD R15, R15, 0x1, R23 ;  /* 0x000000010f0f7824 */ /* 0x000fe200078e0217 */
[----:B------:R-:W-:-:S04]  /*1400*/  ISETP.GE.U32.AND P3, PT, R14, c[0x0][0x178], PT ;  /* 0x00005e000e007a0c */ /* 0x000fc80003f66070 */
[----:B------:R-:W-:-:S04]  /*1410*/  LOP3.LUT R16, R15, R33, RZ, 0xfc, !PT ;  /* 0x000000210f107212 */ /* 0x000fc800078efcff */
[----:B------:R-:W-:-:S04]  /*1420*/  ISETP.LT.OR P2, PT, R16, RZ, P1 ;  /* 0x000000ff1000720c */ /* 0x000fc80000f41670 */
[----:B------:R-:W-:-:S13]  /*1430*/  ISETP.GE.OR.EX P2, PT, R15, c[0x0][0x17c], P2, P3 ;  /* 0x00005f000f007a0c */ /* 0x000fda0001746730 */
[----:B------:R-:W-:Y:S01]  /*1440*/  @!P2 MOV R15, R9 ;  /* 0x00000009000fa202 */ /* 0x000fe20000000f00 */
[----:B------:R-:W-:-:S04]  /*1450*/  @!P2 IMAD.MOV.U32 R14, RZ, RZ, R36 ;  /* 0x000000ffff0ea224 */ /* 0x000fc800078e0024 */
[----:B------:R-:W-:-:S04]  /*1460*/  @!P2 IMAD.WIDE.U32 R14, R12, c[0x0][0x1b8], R14 ;  /* 0x00006e000c0eaa25 */ /* 0x000fc800078e000e */
[----:B------:R-:W-:Y:S01]  /*1470*/  @!P2 IMAD.IADD R15, R23, 0x1, R15 ;  /* 0x00000001170fa824 */ /* 0x000fe200078e020f */
[----:B------:R-:W-:-:S04]  /*1480*/  @!P2 LEA R18, P3, R14, c[0x0][0x168], 0x3 ;  /* 0x00005a000e12aa11 */ /* 0x000fc800078618ff */
[----:B------:R-:W-:-:S05]  /*1490*/  @!P2 LEA.HI.X R19, R14, c[0x0][0x16c], R15, 0x3, P3 ;  /* 0x00005b000e13aa11 */ /* 0x000fca00018f1c0f */
[----:B------:R-:W2:Y:S01]  /*14a0*/  @!P2 LDG.E.64 R20, [R18.64] ;  /* 0x0000000c1214a981 */ /* 0x000ea2000c1e1b00 */
[----:B0-----:R-:W-:Y:S01]  /*14b0*/  LOP3.LUT R38, R6, 0x3, RZ, 0xc0, !PT ;  /* 0x0000000306267812 */ /* 0x001fe200078ec0ff */
[----:B------:R-:W-:Y:S02]  /*14c0*/  IMAD.MOV.U32 R15, RZ, RZ, c[0x0][0x1cc] ;  /* 0x00007300ff0f7624 */ /* 0x000fe400078e00ff */
[----:B------:R-:W-:Y:S01]  /*14d0*/  IMAD.MOV.U32 R14, RZ, RZ, c[0x0][0x1c8] ;  /* 0x00007200ff0e7624 */ /* 0x000fe200078e00ff */
[----:B------:R-:W-:Y:S01]  /*14e0*/  ISETP.NE.U32.AND P2, PT, R38, 0x1, PT ;  /* 0x000000012600780c */ /* 0x000fe20003f45070 */
[----:B------:R-:W-:Y:S02]  /*14f0*/  IMAD R15, R15, c[0x0][0x1c0], RZ ;  /* 0x000070000f0f7a24 */ /* 0x000fe400078e02ff */
[----:B------:R-:W-:Y:S01]  /*1500*/  IMAD.WIDE.U32 R16, R14, c[0x0][0x1c0], RZ ;  /* 0x000070000e107a25 */ /* 0x000fe200078e00ff */
[----:B------:R-:W-:-:S03]  /*1510*/  ISETP.NE.AND.EX P2, PT, RZ, RZ, PT, P2 ;  /* 0x000000ffff00720c */ /* 0x000fc60003f45320 */
[----:B------:R-:W-:Y:S01]  /*1520*/  IMAD R15, R14, c[0x0][0x1c4], R15 ;  /* 0x000071000e0f7a24 */ /* 0x000fe200078e020f */
[----:B------:R-:W-:-:S03]  /*1530*/  MOV R14, R54 ;  /* 0x00000036000e7202 */ /* 0x000fc60000000f00 */
[----:B------:R-:W-:Y:S02]  /*1540*/  IMAD.IADD R39, R17, 0x1, R15 ;  /* 0x0000000111277824 */ /* 0x000fe400078e020f */
[----:B------:R-:W-:Y:S01]  /*1550*/  IMAD.MOV.U32 R15, RZ, RZ, R55 ;  /* 0x000000ffff0f7224 */ /* 0x000fe200078e0037 */
[----:B--2---:R0:W-:Y:S02]  /*1560*/  STG.E.64 [R54.64], R20 ;  /* 0x0000001436007986 */ /* 0x0041e4000c101b0c */
[----:B0-----:R-:W-:-:S04]  /*1570*/  LEA R54, P3, R16, R54, 0x3 ;  /* 0x0000003610367211 */ /* 0x001fc800078618ff */
[----:B------:R-:W-:Y:S01]  /*1580*/  LEA.HI.X R55, R16, R55, R39, 0x3, P3 ;  /* 0x0000003710377211 */ /* 0x000fe200018f1c27 */
[----:B------:R-:W-:Y:S05]  /*1590*/  @!P2 BRA `(.L_x_51) ;  /* 0x000002b00000a947 */ /* 0x000fea0003800000 */
[----:B------:R-:W-:Y:S01]  /*15a0*/  IMAD.MOV.U32 R21, RZ, RZ, c[0x0][0x1b8] ;  /* 0x00006e00ff157624 */ /* 0x000fe200078e00ff */
[----:B------:R-:W-:-:S03]  /*15b0*/  CS2R R34, SRZ ;  /* 0x0000000000227805 */ /* 0x000fc6000001ff00 */
[----:B------:R-:W-:-:S05]  /*15c0*/  IMAD.WIDE.U32 R20, R12, R21, c[0x0][0x1b8] ;  /* 0x00006e000c147625 */ /* 0x000fca00078e0015 */
[----:B------:R-:W-:Y:S02]  /*15d0*/  IADD3 R12, R23, R21, RZ ;  /* 0x00000015170c7210 */ /* 0x000fe40007ffe0ff */
[----:B------:R-:W-:-:S04]  /*15e0*/  IADD3 R18, P2, R26, R20, RZ ;  /* 0x000000141a127210 */ /* 0x000fc80007f5e0ff */
[----:B------:R-:W-:Y:S01]  /*15f0*/  ISETP.GE.U32.AND P3, PT, R18, c[0x0][0x178], PT ;  /* 0x00005e0012007a0c */ /* 0x000fe20003f66070 */
[----:B------:R-:W-:-:S05]  /*1600*/  IMAD.X R19, R12, 0x1, R11, P2 ;  /* 0x000000010c137824 */ /* 0x000fca00010e060b */
[----:B------:R-:W-:-:S04]  /*1610*/  LOP3.LUT R6, R19, R33, RZ, 0xfc, !PT ;  /* 0x0000002113067212 */ /* 0x000fc800078efcff */
[----:B------:R-:W-:-:S04]  /*1620*/  ISETP.LT.OR P2, PT, R6, RZ, P1 ;  /* 0x000000ff0600720c */ /* 0x000fc80000f41670 */
[----:B------:R-:W-:-:S13]  /*1630*/  ISETP.GE.OR.EX P2, PT, R19, c[0x0][0x17c], P2, P3 ;  /* 0x00005f0013007a0c */ /* 0x000fda0001746730 */
[----:B------:R-:W-:-:S05]  /*1640*/  @!P2 IADD3 R6, P3, R36, R20, RZ ;  /* 0x000000142406a210 */ /* 0x000fca0007f7e0ff */
[----:B------:R-:W-:Y:S01]  /*1650*/  @!P2 IMAD.X R19, R12, 0x1, R9, P3 ;  /* 0x000000010c13a824 */ /* 0x000fe200018e0609 */
[----:B------:R-:W-:-:S04]  /*1660*/  @!P2 LEA R22, P3, R6, c[0x0][0x168], 0x3 ;  /* 0x00005a000616aa11 */ /* 0x000fc800078618ff */
[----:B------:R-:W-:-:S05]  /*1670*/  @!P2 LEA.HI.X R23, R6, c[0x0][0x16c], R19, 0x3, P3 ;  /* 0x00005b000617aa11 */ /* 0x000fca00018f1c13 */
[----:B------:R-:W2:Y:S01]  /*1680*/  @!P2 LDG.E.64 R34, [R22.64] ;  /* 0x0000000c1622a981 */ /* 0x000ea2000c1e1b00 */
[CC--:B------:R-:W-:Y:S02]  /*1690*/  LEA R30, P2, R16.reuse, R14.reuse, 0x3 ;  /* 0x0000000e101e7211 */ /* 0x0c0fe400078418ff */
[C---:B------:R-:W-:Y:S02]  /*16a0*/  LEA R18, P3, R16.reuse, R14, 0x4 ;  /* 0x0000000e10127211 */ /* 0x040fe400078620ff */
[-CC-:B------:R-:W-:Y:S02]  /*16b0*/  LEA.HI.X R31, R16, R15.reuse, R39.reuse, 0x3, P2 ;  /* 0x0000000f101f7211 */ /* 0x180fe400010f1c27 */
[----:B------:R-:W-:Y:S01]  /*16c0*/  ISETP.NE.U32.AND P2, PT, R38, 0x2, PT ;  /* 0x000000022600780c */ /* 0x000fe20003f45070 */
[----:B------:R-:W-:Y:S01]  /*16d0*/  IMAD.MOV.U32 R54, RZ, RZ, R18 ;  /* 0x000000ffff367224 */ /* 0x000fe200078e0012 */
[----:B------:R-:W-:Y:S02]  /*16e0*/  LEA.HI.X R19, R16, R15, R39, 0x4, P3 ;  /* 0x0000000f10137211 */ /* 0x000fe400018f2427 */
[----:B------:R-:W-:-:S02]  /*16f0*/  ISETP.NE.AND.EX P2, PT, RZ, RZ, PT, P2 ;  /* 0x000000ffff00720c */ /* 0x000fc40003f45320 */
[----:B------:R-:W-:Y:S01]  /*1700*/  MOV R55, R19 ;  /* 0x0000001300377202 */ /* 0x000fe20000000f00 */
[----:B--2---:R0:W-:Y:S10]  /*1710*/  STG.E.64 [R30.64], R34 ;  /* 0x000000221e007986 */ /* 0x0041f4000c101b0c */
[----:B------:R-:W-:Y:S05]  /*1720*/  @!P2 BRA `(.L_x_51) ;  /* 0x000001200000a947 */ /* 0x000fea0003800000 */
[----:B------:R-:W-:Y:S01]  /*1730*/  IADD3 R21, P2, R20, c[0x0][0x1b8], RZ ;  /* 0x00006e0014157a10 */ /* 0x000fe20007f5e0ff */
[----:B------:R-:W-:-:S03]  /*1740*/  CS2R R22, SRZ ;  /* 0x0000000000167805 */ /* 0x000fc6000001ff00 */
[----:B------:R-:W-:Y:S02]  /*1750*/  IADD3.X R12, R12, c[0x0][0x1bc], RZ, P2, !PT ;  /* 0x00006f000c0c7a10 */ /* 0x000fe400017fe4ff */
[----:B------:R-:W-:-:S05]  /*1760*/  IADD3 R6, P2, R21, R26, RZ ;  /* 0x0000001a15067210 */ /* 0x000fca0007f5e0ff */
[----:B------:R-:W-:Y:S01]  /*1770*/  IMAD.X R17, R12, 0x1, R11, P2 ;  /* 0x000000010c117824 */ /* 0x000fe200010e060b */
[----:B------:R-:W-:-:S04]  /*1780*/  ISETP.GE.U32.AND P2, PT, R6, c[0x0][0x178], PT ;  /* 0x00005e0006007a0c */ /* 0x000fc80003f46070 */
        /* <DEDUP_REMOVED lines=8> */
[----:B------:R-:W-:Y:S02]  /*1810*/  IMAD R9, R39, 0x18, RZ ;  /* 0x0000001827097824 */ /* 0x000fe400078e02ff */
[----:B------:R-:W-:-:S04]  /*1820*/  IMAD.WIDE.U32 R54, R16, 0x18, R14 ;  /* 0x0000001810367825 */ /* 0x000fc800078e000e */
[----:B------:R-:W-:Y:S01]  /*1830*/  IMAD.IADD R55, R55, 0x1, R9 ;  /* 0x0000000137377824 */ /* 0x000fe200078e0209 */
[----:B--2---:R1:W-:Y:S04]  /*1840*/  STG.E.64 [R18.64], R22 ;  /* 0x0000001612007986 */ /* 0x0043e8000c101b0c */
.L_x_51:
[----:B------:R-:W-:Y:S01]  /*1850*/  @P0 CALL.REL.NOINC `(.L_x_48) ;  /* 0x0000001000000944 */ /* 0x000fe20003c00000 */
[----:B------:R-:W-:Y:S05]  /*1860*/  BRA `(.L_x_52) ;  /* 0xfffff08000007947 */ /* 0x000fea000383ffff */
.L_x_48:
[----:B------:R-:W-:-:S05]  /*1870*/  MOV R2, c[0x0][0x0] ;  /* 0x0000000000027a02 */ /* 0x000fca0000000f00 */
[----:B------:R-:W-:-:S05]  /*1880*/  IMAD R5, R2, c[0x0][0xc], RZ ;  /* 0x0000030002057a24 */ /* 0x000fca00078e02ff */
[----:B------:R-:W-:-:S05]  /*1890*/  IADD3 R0, P0, R5, R0, RZ ;  /* 0x0000000005007210 */ /* 0x000fca0007f1e0ff */
[----:B------:R-:W-:Y:S01]  /*18a0*/  IMAD.X R3, RZ, RZ, R3, P0 ;  /* 0x000000ffff037224 */ /* 0x000fe200000e0603 */
[----:B------:R-:W-:-:S04]  /*18b0*/  ISETP.GE.U32.AND P0, PT, R0, c[0x0][0x160], PT ;  /* 0x0000580000007a0c */ /* 0x000fc80003f06070 */
[----:B------:R-:W-:-:S13]  /*18c0*/  ISETP.GE.AND.EX P0, PT, R3, c[0x0][0x164], PT, P0 ;  /* 0x0000590003007a0c */ /* 0x000fda0003f06300 */
[----:B------:R-:W-:Y:S01]  /*18d0*/  @P0 CALL.REL.NOINC `(.L_x_53) ;  /* 0x0000001000000944 */ /* 0x000fe20003c00000 */
[----:B------:R-:W-:Y:S05]  /*18e0*/  BRA `(.L_x_54) ;  /* 0xffffe80000007947 */ /* 0x000fea000383ffff */
.L_x_53:
[----:B------:R-:W-:Y:S05]  /*18f0*/  EXIT ;  /* 0x000000000000794d */ /* 0x000fea0003800000 */
        .weak           $__internal_3_$__cuda_sm20_div_s64
        .type           $__internal_3_$__cuda_sm20_div_s64,@function
        .size           $__internal_3_$__cuda_sm20_div_s64,(.L_x_101 - $__internal_3_$__cuda_sm20_div_s64)
$__internal_3_$__cuda_sm20_div_s64:
        /* <DEDUP_REMOVED lines=14> */
[----:B------:R-:W-:-:S04]  /*19e0*/  IMAD.HI.U32 R16, R14, R19, RZ ;  /* 0x000000130e107227 */ /* 0x000fc800078e00ff */
[----:B------:R-:W-:Y:S01]  /*19f0*/  IMAD.X R21, RZ, RZ, ~R17, P0 ;  /* 0x000000ffff157224 */ /* 0x000fe200000e0e11 */
[----:B------:R-:W-:-:S03]  /*1a00*/  MOV R17, R14 ;  /* 0x0000000e00117202 */ /* 0x000fc60000000f00 */
[-C--:B------:R-:W-:Y:S02]  /*1a10*/  IMAD R23, R15, R21.reuse, RZ ;  /* 0x000000150f177224 */ /* 0x080fe400078e02ff */
[----:B------:R-:W-:-:S04]  /*1a20*/  IMAD.WIDE.U32 R16, P0, R14, R21, R16 ;  /* 0x000000150e107225 */ /* 0x000fc80007800010 */
[----:B------:R-:W-:-:S04]  /*1a30*/  IMAD.HI.U32 R21, R15, R21, RZ ;  /* 0x000000150f157227 */ /* 0x000fc800078e00ff */
[----:B------:R-:W-:-:S04]  /*1a40*/  IMAD.HI.U32 R16, P1, R15, R19, R16 ;  /* 0x000000130f107227 */ /* 0x000fc80007820010 */
[----:B------:R-:W-:Y:S01]  /*1a50*/  IMAD.X R12, R21, 0x1, R15, P0 ;  /* 0x00000001150c7824 */ /* 0x000fe200000e060f */
[----:B------:R-:W-:Y:S02]  /*1a60*/  IADD3 R17, P2, R23, R16, RZ ;  /* 0x0000001017117210 */ /* 0x000fe40007f5e0ff */
[----:B------:R-:W-:Y:S02]  /*1a70*/  IADD3 R23, P4, RZ, -R18, RZ ;  /* 0x80000012ff177210 */ /* 0x000fe40007f9e0ff */
[----:B------:R-:W-:Y:S01]  /*1a80*/  IADD3.X R19, RZ, RZ, R12, P2, P1 ;  /* 0x000000ffff137210 */ /* 0x000fe200017e240c */
[----:B------:R-:W-:Y:S01]  /*1a90*/  IMAD.WIDE.U32 R14, R17, R8, RZ ;  /* 0x00000008110e7225 */ /* 0x000fe200078e00ff */
[----:B------:R-:W-:-:S03]  /*1aa0*/  SEL R23, R23, R18, !P3 ;  /* 0x0000001217177207 */ /* 0x000fc60005800000 */
        /* <DEDUP_REMOVED lines=12> */
[----:B------:R-:W-:Y:S01]  /*1b70*/  IMAD.HI.U32 R14, R17, R23, RZ ;  /* 0x00000017110e7227 */ /* 0x000fe200078e00ff */
[----:B------:R-:W-:-:S03]  /*1b80*/  IADD3.X R19, R12, R19, RZ, P0, !PT ;  /* 0x000000130c137210 */ /* 0x000fc600007fe4ff */
[----:B------:R-:W-:Y:S01]  /*1b90*/  IMAD.MOV.U32 R15, RZ, RZ, RZ ;  /* 0x000000ffff0f7224 */ /* 0x000fe200078e00ff */
[----:B------:R-:W-:-:S03]  /*1ba0*/  IADD3.X R19, RZ, RZ, R19, P2, P1 ;  /* 0x000000ffff137210 */ /* 0x000fc600017e2413 */
        /* <DEDUP_REMOVED lines=11> */
[----:B------:R-:W-:-:S05]  /*1c60*/  IMAD R12, R19, R8, R12 ;  /* 0x00000008130c7224 */ /* 0x000fca00078e020c */
[----:B------:R-:W-:Y:S02]  /*1c70*/  IADD3.X R25, ~R12, R16, RZ, P1, !PT ;  /* 0x000000100c197210 */ /* 0x000fe40000ffe5ff */
[----:B------:R-:W-:Y:S02]  /*1c80*/  IADD3 R15, P1, R23, -R8, RZ ;  /* 0x80000008170f7210 */ /* 0x000fe40007f3e0ff */
[----:B------:R-:W-:Y:S02]  /*1c90*/  ISETP.GE.U32.AND.EX P0, PT, R25, R9, PT, P0 ;  /* 0x000000091900720c */ /* 0x000fe40003f06100 */
[----:B------:R-:W-:Y:S01]  /*1ca0*/  IADD3 R12, P2, R17, 0x1, RZ ;  /* 0x00000001110c7810 */ /* 0x000fe20007f5e0ff */
[----:B------:R-:W-:Y:S01]  /*1cb0*/  IMAD.X R21, R25, 0x1, ~R9, P1 ;  /* 0x0000000119157824 */ /* 0x000fe200008e0e09 */
[----:B------:R-:W-:Y:S02]  /*1cc0*/  SEL R15, R15, R23, P0 ;  /* 0x000000170f0f7207 */ /* 0x000fe40000000000 */
[----:B------:R-:W-:Y:S01]  /*1cd0*/  SEL R17, R12, R17, P0 ;  /* 0x000000110c117207 */ /* 0x000fe20000000000 */
[----:B------:R-:W-:Y:S01]  /*1ce0*/  IMAD.X R14, RZ, RZ, R19, P2 ;  /* 0x000000ffff0e7224 */ /* 0x000fe200010e0613 */
[----:B------:R-:W-:-:S02]  /*1cf0*/  SEL R21, R21, R25, P0 ;  /* 0x0000001915157207 */ /* 0x000fc40000000000 */
        /* <DEDUP_REMOVED lines=9> */
[-C--:B------:R-:W-:Y:S02]  /*1d90*/  IADD3 R9, P2, RZ, -R24.reuse, RZ ;  /* 0x80000018ff097210 */ /* 0x080fe40007f5e0ff */
[----:B------:R-:W-:Y:S02]  /*1da0*/  ISETP.NE.U32.AND P0, PT, R11, RZ, PT ;  /* 0x000000ff0b00720c */ /* 0x000fe40003f05070 */
[-C--:B------:R-:W-:Y:S02]  /*1db0*/  IADD3.X R8, RZ, ~R25.reuse, RZ, P2, !PT ;  /* 0x80000019ff087210 */ /* 0x080fe400017fe4ff */
[----:B------:R-:W-:Y:S01]  /*1dc0*/  SEL R24, R9, R24, !P1 ;  /* 0x0000001809187207 */ /* 0x000fe20004800000 */
[----:B------:R-:W-:Y:S01]  /*1dd0*/  IMAD.MOV.U32 R9, RZ, RZ, 0x0 ;  /* 0x00000000ff097424 */ /* 0x000fe200078e00ff */
[----:B------:R-:W-:Y:S01]  /*1de0*/  SEL R25, R8, R25, !P1 ;  /* 0x0000001908197207 */ /* 0x000fe20004800000 */
[----:B------:R-:W-:Y:S01]  /*1df0*/  IMAD.MOV.U32 R8, RZ, RZ, R4 ;  /* 0x000000ffff087224 */ /* 0x000fe200078e0004 */
[----:B------:R-:W-:-:S04]  /*1e00*/  ISETP.NE.AND.EX P0, PT, R10, RZ, PT, P0 ;  /* 0x000000ff0a00720c */ /* 0x000fc80003f05300 */
[----:B------:R-:W-:Y:S02]  /*1e10*/  SEL R24, R24, 0xffffffff, P0 ;  /* 0xffffffff18187807 */ /* 0x000fe40000000000 */
[----:B------:R-:W-:Y:S01]  /*1e20*/  SEL R25, R25, 0xffffffff, P0 ;  /* 0xffffffff19197807 */ /* 0x000fe20000000000 */
[----:B------:R-:W-:Y:S06]  /*1e30*/  RET.REL.NODEC R8 `(_ZN2at6native13im2col_kernelIN3c107complexIfEEEEvlPKT_llllllllllllPS5_) ;  /* 0xffffe1c008007950 */ /* 0x000fec0003c3ffff */
.L_x_55:
        /* <DEDUP_REMOVED lines=12> */
.L_x_101:


//--------------------- .text._ZN2at6native13im2col_kernelIN3c107complexIdEEEEvlPKT_llllllllllllPS5_ --------------------------
	.section	.text._ZN2at6native13im2col_kernelIN3c107complexIdEEEEvlPKT_llllllllllllPS5_,"ax",@progbits
	.sectioninfo	@"SHI_REGISTERS=59"
	.align	128
        .global         _ZN2at6native13im2col_kernelIN3c107complexIdEEEEvlPKT_llllllllllllPS5_
        .type           _ZN2at6native13im2col_kernelIN3c107complexIdEEEEvlPKT_llllllllllllPS5_,@function
        .size           _ZN2at6native13im2col_kernelIN3c107complexIdEEEEvlPKT_llllllllllllPS5_,(.L_x_102 - _ZN2at6native13im2col_kernelIN3c107complexIdEEEEvlPKT_llllllllllllPS5_)
        .other          _ZN2at6native13im2col_kernelIN3c107complexIdEEEEvlPKT_llllllllllllPS5_,@"STO_CUDA_ENTRY STV_DEFAULT"
_ZN2at6native13im2col_kernelIN3c107complexIdEEEEvlPKT_llllllllllllPS5_:
.text._ZN2at6native13im2col_kernelIN3c107complexIdEEEEvlPKT_llllllllllllPS5_:
        /* <DEDUP_REMOVED lines=13> */
[----:B------:R-:W-:Y:S02]  /*00d0*/  ULDC.64 UR12, c[0x0][0x118] ;  /* 0x00004600000c7ab9 */ /* 0x000fe40000000a00 */
.L_x_68:
[----:B------:R-:W-:Y:S01]  /*00e0*/  LOP3.LUT R0, R11, c[0x0][0x1cc], RZ, 0xfc, !PT ;  /* 0x000073000b007a12 */ /* 0x000fe200078efcff */
[----:B------:R-:W-:Y:S03]  /*00f0*/  BSSY B0, `(.L_x_56) ;  /* 0x0000028000007945 */ /* 0x000fe60003800000 */
[----:B------:R-:W-:-:S13]  /*0100*/  ISETP.NE.U32.AND P0, PT, R0, RZ, PT ;  /* 0x000000ff0000720c */ /* 0x000fda0003f05070 */
[----:B0-----:R-:W-:Y:S05]  /*0110*/  @!P0 BRA `(.L_x_57) ;  /* 0x000000f000008947 */ /* 0x001fea0003800000 */
[----:B------:R-:W-:Y:S01]  /*0120*/  MOV R18, R10 ;  /* 0x0000000a00127202 */ /* 0x000fe20000000f00 */
[----:B------:R-:W-:Y:S01]  /*0130*/  IMAD.MOV.U32 R13, RZ, RZ, R11 ;  /* 0x000000ffff0d7224 */ /* 0x000fe200078e000b */
[----:B------:R-:W-:Y:S01]  /*0140*/  MOV R0, 0x180 ;  /* 0x0000018000007802 */ /* 0x000fe20000000f00 */
[----:B------:R-:W-:Y:S02]  /*0150*/  IMAD.MOV.U32 R5, RZ, RZ, c[0x0][0x1c8] ;  /* 0x00007200ff057624 */ /* 0x000fe400078e00ff */
[----:B------:R-:W-:Y:S02]  /*0160*/  IMAD.MOV.U32 R4, RZ, RZ, c[0x0][0x1cc] ;  /* 0x00007300ff047624 */ /* 0x000fe400078e00ff */
[----:B------:R-:W-:Y:S05]  /*0170*/  CALL.REL.NOINC `($__internal_4_$__cuda_sm20_div_s64) ;  /* 0x0000178000007944 */ /* 0x000fea0003c00000 */
[----:B------:R-:W-:Y:S01]  /*0180*/  IADD3 R3, P0, RZ, -R30, RZ ;  /* 0x8000001eff037210 */ /* 0x000fe20007f1e0ff */
[----:B------:R-:W-:Y:S02]  /*0190*/  IMAD.MOV.U32 R6, RZ, RZ, R30 ;  /* 0x000000ffff067224 */ /* 0x000fe400078e001e */
[--C-:B------:R-:W-:Y:S02]  /*01a0*/  IMAD.MOV.U32 R7, RZ, RZ, R31.reuse ;  /* 0x000000ffff077224 */ /* 0x100fe400078e001f */
[----:B------:R-:W-:-:S02]  /*01b0*/  IMAD.X R0, RZ, RZ, ~R31, P0 ;  /* 0x000000ffff007224 */ /* 0x000fc400000e0e1f */
[----:B------:R-:W-:-:S04]  /*01c0*/  IMAD.WIDE.U32 R8, R3, c[0x0][0x1c8], R10 ;  /* 0x0000720003087a25 */ /* 0x000fc800078e000a */
[----:B------:R-:W-:-:S04]  /*01d0*/  IMAD R0, R0, c[0x0][0x1c8], RZ ;  /* 0x0000720000007a24 */ /* 0x000fc800078e02ff */
[----:B------:R-:W-:-:S05]  /*01e0*/  IMAD R3, R3, c[0x0][0x1cc], R0 ;  /* 0x0000730003037a24 */ /* 0x000fca00078e0200 */
[----:B------:R-:W-:Y:S01]  /*01f0*/  IADD3 R9, R9, R3, RZ ;  /* 0x0000000309097210 */ /* 0x000fe20007ffe0ff */
[----:B------:R-:W-:Y:S05]  /*0200*/  BRA `(.L_x_58) ;  /* 0x0000016000007947 */ /* 0x000fea0003800000 */
.L_x_57:
[----:B------:R-:W0:Y:S01]  /*0210*/  I2F.U32.RP R0, c[0x0][0x1c8] ;  /* 0x0000720000007b06 */ /* 0x000e220000209000 */
[----:B------:R-:W-:Y:S01]  /*0220*/  ISETP.NE.U32.AND P2, PT, RZ, c[0x0][0x1c8], PT ;  /* 0x00007200ff007a0c */ /* 0x000fe20003f45070 */
[----:B------:R-:W-:Y:S02]  /*0230*/  IMAD.MOV.U32 R9, RZ, RZ, RZ ;  /* 0x000000ffff097224 */ /* 0x000fe400078e00ff */
[----:B------:R-:W-:-:S04]  /*0240*/  IMAD.MOV.U32 R7, RZ, RZ, RZ ;  /* 0x000000ffff077224 */ /* 0x000fc800078e00ff */
        /* <DEDUP_REMOVED lines=18> */
.L_x_58:
[----:B------:R-:W-:Y:S05]  /*0370*/  BSYNC B0 ;  /* 0x0000000000007941 */ /* 0x000fea0003800000 */
.L_x_56:
[----:B------:R-:W-:Y:S01]  /*0380*/  LOP3.LUT R0, R7, c[0x0][0x1c4], RZ, 0xfc, !PT ;  /* 0x0000710007007a12 */ /* 0x000fe200078efcff */
[----:B------:R-:W-:Y:S03]  /*0390*/  BSSY B0, `(.L_x_59) ;  /* 0x0000026000007945 */ /* 0x000fe60003800000 */
[----:B------:R-:W-:-:S13]  /*03a0*/  ISETP.NE.U32.AND P0, PT, R0, RZ, PT ;  /* 0x000000ff0000720c */ /* 0x000fda0003f05070 */
[----:B------:R-:W-:Y:S05]  /*03b0*/  @!P0 BRA `(.L_x_60) ;  /* 0x000000d000008947 */ /* 0x000fea0003800000 */
[----:B------:R-:W-:Y:S01]  /*03c0*/  IMAD.MOV.U32 R18, RZ, RZ, R6 ;  /* 0x000000ffff127224 */ /* 0x000fe200078e0006 */
[----:B------:R-:W-:Y:S01]  /*03d0*/  MOV R13, R7 ;  /* 0x00000007000d7202 */ /* 0x000fe20000000f00 */
[----:B------:R-:W-:Y:S01]  /*03e0*/  IMAD.MOV.U32 R5, RZ, RZ, c[0x0][0x1c0] ;  /* 0x00007000ff057624 */ /* 0x000fe200078e00ff */
[----:B------:R-:W-:Y:S01]  /*03f0*/  MOV R0, 0x420 ;  /* 0x0000042000007802 */ /* 0x000fe20000000f00 */
[----:B------:R-:W-:Y:S02]  /*0400*/  IMAD.MOV.U32 R4, RZ, RZ, c[0x0][0x1c4] ;  /* 0x00007100ff047624 */ /* 0x000fe400078e00ff */
[----:B------:R-:W-:Y:S05]  /*0410*/  CALL.REL.NOINC `($__internal_4_$__cuda_sm20_div_s64) ;  /* 0x000014e000007944 */ /* 0x000fea0003c00000 */
[----:B------:R-:W-:-:S05]  /*0420*/  IADD3 R3, P0, RZ, -R30, RZ ;  /* 0x8000001eff037210 */ /* 0x000fca0007f1e0ff */
[----:B------:R-:W-:Y:S02]  /*0430*/  IMAD.X R0, RZ, RZ, ~R31, P0 ;  /* 0x000000ffff007224 */ /* 0x000fe400000e0e1f */
[----:B------:R-:W-:-:S04]  /*0440*/  IMAD.WIDE.U32 R6, R3, c[0x0][0x1c0], R6 ;  /* 0x0000700003067a25 */ /* 0x000fc800078e0006 */
[----:B------:R-:W-:-:S04]  /*0450*/  IMAD R0, R0, c[0x0][0x1c0], RZ ;  /* 0x0000700000007a24 */ /* 0x000fc800078e02ff */
[----:B------:R-:W-:-:S04]  /*0460*/  IMAD R3, R3, c[0x0][0x1c4], R0 ;  /* 0x0000710003037a24 */ /* 0x000fc800078e0200 */
[----:B------:R-:W-:Y:S01]  /*0470*/  IMAD.IADD R7, R7, 0x1, R3 ;  /* 0x0000000107077824 */ /* 0x000fe200078e0203 */
[----:B------:R-:W-:Y:S05]  /*0480*/  BRA `(.L_x_61) ;  /* 0x0000016000007947 */ /* 0x000fea0003800000 */
.L_x_60:
[----:B------:R-:W0:Y:S01]  /*0490*/  I2F.U32.RP R0, c[0x0][0x1c0] ;  /* 0x0000700000007b06 */ /* 0x000e220000209000 */
[----:B------:R-:W-:Y:S01]  /*04a0*/  ISETP.NE.U32.AND P2, PT, RZ, c[0x0][0x1c0], PT ;  /* 0x00007000ff007a0c */ /* 0x000fe20003f45070 */
[----:B------:R-:W-:Y:S01]  /*04b0*/  HFMA2.MMA R31, -RZ, RZ, 0, 0 ;  /* 0x00000000ff1f7435 */ /* 0x000fe200000001ff */
[----:B------:R-:W-:-:S05]  /*04c0*/  IMAD.MOV.U32 R7, RZ, RZ, RZ ;  /* 0x000000ffff077224 */ /* 0x000fca00078e00ff */
[----:B0-----:R-:W0:Y:S02]  /*04d0*/  MUFU.RCP R0, R0 ;  /* 0x0000000000007308 */ /* 0x001e240000001000 */
[----:B0-----:R-:W-:-:S06]  /*04e0*/  IADD3 R2, R0, 0xffffffe, RZ ;  /* 0x0ffffffe00027810 */ /* 0x001fcc0007ffe0ff */
[----:B------:R0:W1:Y:S02]  /*04f0*/  F2I.FTZ.U32.TRUNC.NTZ R3, R2 ;  /* 0x0000000200037305 */ /* 0x000064000021f000 */
[----:B0-----:R-:W-:Y:S01]  /*0500*/  IMAD.MOV.U32 R2, RZ, RZ, RZ ;  /* 0x000000ffff027224 */ /* 0x001fe200078e00ff */
[----:B-1----:R-:W-:-:S05]  /*0510*/  IADD3 R5, RZ, -R3, RZ ;  /* 0x80000003ff057210 */ /* 0x002fca0007ffe0ff */
        /* <DEDUP_REMOVED lines=13> */
.L_x_61:
[----:B------:R-:W-:Y:S05]  /*05f0*/  BSYNC B0 ;  /* 0x0000000000007941 */ /* 0x000fea0003800000 */
.L_x_59:
        /* <DEDUP_REMOVED lines=8> */
[----:B------:R-:W-:-:S09]  /*0680*/  IMAD.U32 R29, RZ, RZ, UR5 ;  /* 0x00000005ff1d7e24 */ /* 0x000fd2000f8e00ff */
[----:B------:R-:W-:Y:S05]  /*0690*/  @!P0 BRA `(.L_x_62) ;  /* 0x000011d000008947 */ /* 0x000fea0003800000 */
[----:B------:R-:W-:Y:S02]  /*06a0*/  IMAD R0, R0, c[0x0][0x180], RZ ;  /* 0x0000600000007a24 */ /* 0x000fe400078e02ff */
[----:B------:R-:W-:-:S04]  /*06b0*/  IMAD.WIDE.U32 R2, R5, c[0x0][0x180], RZ ;  /* 0x0000600005027a25 */ /* 0x000fc800078e00ff */
[----:B------:R-:W-:Y:S02]  /*06c0*/  IMAD R5, R5, c[0x0][0x184], R0 ;  /* 0x0000610005057a24 */ /* 0x000fe400078e0200 */
[----:B------:R-:W-:-:S03]  /*06d0*/  IMAD.MOV.U32 R15, RZ, RZ, 0x3 ;  /* 0x00000003ff0f7424 */ /* 0x000fc600078e00ff */
[----:B------:R-:W-:Y:S01]  /*06e0*/  IADD3 R0, R3, R5, RZ ;  /* 0x0000000503007210 */ /* 0x000fe20007ffe0ff */
[----:B------:R-:W-:-:S04]  /*06f0*/  IMAD.WIDE.U32 R4, R2, c[0x0][0x1c0], RZ ;  /* 0x0000700002047a25 */ /* 0x000fc800078e00ff */
[----:B------:R-:W-:Y:S02]  /*0700*/  IMAD R3, R0, c[0x0][0x1c0], RZ ;  /* 0x0000700000037a24 */ /* 0x000fe400078e02ff */
[----:B------:R-:W-:-:S04]  /*0710*/  IMAD.WIDE.U32 R12, R30, R4, R6 ;  /* 0x000000041e0c7225 */ /* 0x000fc800078e0006 */
[----:B------:R-:W-:-:S04]  /*0720*/  IMAD R3, R2, c[0x0][0x1c4], R3 ;  /* 0x0000710002037a24 */ /* 0x000fc800078e0203 */
[----:B------:R-:W-:Y:S02]  /*0730*/  IMAD.IADD R3, R5, 0x1, R3 ;  /* 0x0000000105037824 */ /* 0x000fe400078e0203 */
[----:B------:R-:W-:Y:S02]  /*0740*/  IMAD R5, R15, c[0x0][0x1bc], RZ ;  /* 0x00006f000f057a24 */ /* 0x000fe400078e02ff */
[----:B------:R-:W-:-:S04]  /*0750*/  IMAD R3, R3, R30, RZ ;  /* 0x0000001e03037224 */ /* 0x000fc800078e02ff */
[----:B------:R-:W-:-:S04]  /*0760*/  IMAD R3, R31, R4, R3 ;  /* 0x000000041f037224 */ /* 0x000fc800078e0203 */
[----:B------:R-:W-:Y:S02]  /*0770*/  IMAD.IADD R0, R13, 0x1, R3 ;  /* 0x000000010d007824 */ /* 0x000fe400078e0203 */
[----:B------:R-:W-:-:S04]  /*0780*/  IMAD.WIDE.U32 R2, R15, c[0x0][0x1b8], R28 ;  /* 0x00006e000f027a25 */ /* 0x000fc800078e001c */
[----:B------:R-:W-:Y:S02]  /*0790*/  IMAD R13, R0, c[0x0][0x1c8], RZ ;  /* 0x00007200000d7a24 */ /* 0x000fe400078e02ff */
[----:B------:R-:W-:Y:S02]  /*07a0*/  IMAD.IADD R3, R3, 0x1, R5 ;  /* 0x0000000103037824 */ /* 0x000fe400078e0205 */
[----:B------:R-:W-:-:S04]  /*07b0*/  IMAD.WIDE.U32 R4, R12, c[0x0][0x1c8], R8 ;  /* 0x000072000c047a25 */ /* 0x000fc800078e0008 */
[----:B------:R-:W-:Y:S01]  /*07c0*/  IMAD R43, R12, c[0x0][0x1cc], R13 ;  /* 0x000073000c2b7a24 */ /* 0x000fe200078e020d */
[----:B------:R-:W-:Y:S01]  /*07d0*/  LEA R42, P0, R4, c[0x0][0x1d0], 0x4 ;  /* 0x00007400042a7a11 */ /* 0x000fe200078020ff */
[----:B------:R-:W-:Y:S02]  /*07e0*/  IMAD R13, R9, c[0x0][0x1a8], RZ ;  /* 0x00006a00090d7a24 */ /* 0x000fe400078e02ff */
[----:B------:R-:W-:Y:S01]  /*07f0*/  IMAD.WIDE.U32 R28, R8, c[0x0][0x1a8], R28 ;  /* 0x00006a00081c7a25 */ /* 0x000fe200078e001c */
[----:B------:R-:W-:-:S03]  /*0800*/  IADD3 R43, R5, R43, RZ ;  /* 0x0000002b052b7210 */ /* 0x000fc60007ffe0ff */
[----:B------:R-:W-:Y:S01]  /*0810*/  IMAD R13, R8, c[0x0][0x1ac], R13 ;  /* 0x00006b00080d7a24 */ /* 0x000fe200078e020d */
[----:B------:R-:W-:Y:S01]  /*0820*/  LEA.HI.X R43, R4, c[0x0][0x1d4], R43, 0x4, P0 ;  /* 0x00007500042b7a11 */ /* 0x000fe200000f242b */
[----:B------:R-:W-:-:S04]  /*0830*/  IMAD.WIDE.U32 R26, R8, c[0x0][0x1a8], R2 ;  /* 0x00006a00081a7a25 */ /* 0x000fc800078e0002 */
[----:B------:R-:W-:Y:S02]  /*0840*/  IMAD.MOV.U32 R2, RZ, RZ, RZ ;  /* 0x000000ffff027224 */ /* 0x000fe400078e00ff */
[----:B------:R-:W-:Y:S02]  /*0850*/  IMAD.MOV.U32 R0, RZ, RZ, RZ ;  /* 0x000000ffff007224 */ /* 0x000fe400078e00ff */
[----:B------:R-:W-:Y:S02]  /*0860*/  IMAD.IADD R5, R29, 0x1, R13 ;  /* 0x000000011d057824 */ /* 0x000fe400078e020d */
[----:B------:R-:W-:Y:S02]  /*0870*/  IMAD.IADD R3, R13, 0x1, R27 ;  /* 0x000000010d037824 */ /* 0x000fe400078e021b */
.L_x_66:
[----:B------:R-:W-:Y:S01]  /*0880*/  ULDC.64 UR4, c[0x0][0x190] ;  /* 0x0000640000047ab9 */ /* 0x000fe20000000a00 */
[----:B0-----:R-:W-:Y:S01]  /*0890*/  IMAD R15, R7, c[0x0][0x1a0], RZ ;  /* 0x00006800070f7a24 */ /* 0x001fe200078e02ff */
[----:B------:R-:W-:Y:S01]  /*08a0*/  UIADD3 UR4, UP0, URZ, -UR4, URZ ;  /* 0x800000043f047290 */ /* 0x000fe2000ff1e03f */
[----:B------:R-:W-:Y:S01]  /*08b0*/  IMAD.MOV.U32 R18, RZ, RZ, c[0x0][0x188] ;  /* 0x00006200ff127624 */ /* 0x000fe200078e00ff */
[----:B------:R-:W-:Y:S01]  /*08c0*/  MOV R4, c[0x0][0x18c] ;  /* 0x0000630000047a02 */ /* 0x000fe20000000f00 */
[----:B------:R-:W-:Y:S01]  /*08d0*/  IMAD R15, R6, c[0x0][0x1a4], R15 ;  /* 0x00006900060f7a24 */ /* 0x000fe200078e020f */
[----:B------:R-:W-:Y:S01]  /*08e0*/  UIADD3.X UR5, URZ, ~UR5, URZ, UP0, !UPT ;  /* 0x800000053f057290 */ /* 0x000fe200087fe43f */
[----:B------:R-:W-:Y:S01]  /*08f0*/  IMAD R17, R0, c[0x0][0x1b0], RZ ;  /* 0x00006c0000117a24 */ /* 0x000fe200078e02ff */
[----:B------:R-:W-:Y:S01]  /*0900*/  MOV R12, UR4 ;  /* 0x00000004000c7c02 */ /* 0x000fe20008000f00 */
[----:B------:R-:W-:Y:S01]  /*0910*/  IMAD.MOV.U32 R32, RZ, RZ, RZ ;  /* 0x000000ffff207224 */ /* 0x000fe200078e00ff */
[----:B------:R-:W-:Y:S01]  /*0920*/  IADD3 R14, P1, R18, -0x1, RZ ;  /* 0xffffffff120e7810 */ /* 0x000fe20007f3e0ff */
[----:B------:R-:W-:-:S02]  /*0930*/  IMAD R17, R2, c[0x0][0x1b4], R17 ;  /* 0x00006d0002117a24 */ /* 0x000fc400078e0211 */
[----:B------:R-:W-:Y:S01]  /*0940*/  IMAD.U32 R13, RZ, RZ, UR5 ;  /* 0x00000005ff0d7e24 */ /* 0x000fe2000f8e00ff */
[----:B------:R-:W-:Y:S02]  /*0950*/  ISETP.GE.U32.AND P0, PT, R14, 0x3, PT ;  /* 0x000000030e00780c */ /* 0x000fe40003f06070 */
[----:B------:R-:W-:Y:S01]  /*0960*/  IADD3.X R4, R4, -0x1, RZ, P1, !PT ;  /* 0xffffffff04047810 */ /* 0x000fe20000ffe4ff */
[----:B------:R-:W-:Y:S01]  /*0970*/  IMAD.WIDE.U32 R12, R6, c[0x0][0x1a0], R12 ;  /* 0x00006800060c7a25 */ /* 0x000fe200078e000c */
[----:B------:R-:W-:Y:S02]  /*0980*/  MOV R14, R28 ;  /* 0x0000001c000e7202 */ /* 0x000fe40000000f00 */
[----:B------:R-:W-:Y:S01]  /*0990*/  ISETP.GE.U32.AND.EX P0, PT, R4, RZ, PT, P0 ;  /* 0x000000ff0400720c */ /* 0x000fe20003f06100 */
[----:B------:R-:W-:Y:S02]  /*09a0*/  IMAD.IADD R13, R13, 0x1, R15 ;  /* 0x000000010d0d7824 */ /* 0x000fe400078e020f */
[----:B------:R-:W-:-:S02]  /*09b0*/  IMAD.MOV.U32 R4, RZ, RZ, RZ ;  /* 0x000000ffff047224 */ /* 0x000fc400078e00ff */
[C---:B------:R-:W-:Y:S01]  /*09c0*/  IMAD.WIDE.U32 R36, R2.reuse, c[0x0][0x1b0], R12 ;  /* 0x00006c0002247a25 */ /* 0x040fe200078e000c */
[----:B------:R-:W-:-:S03]  /*09d0*/  IADD3 R2, P2, R2, 0x1, RZ ;  /* 0x0000000102027810 */ /* 0x000fc60007f5e0ff */
[----:B------:R-:W-:Y:S02]  /*09e0*/  IMAD R13, R31, c[0x0][0x170], RZ ;  /* 0x00005c001f0d7a24 */ /* 0x000fe400078e02ff */
[----:B------:R-:W-:Y:S02]  /*09f0*/  IMAD.IADD R25, R37, 0x1, R17 ;  /* 0x0000000125197824 */ /* 0x000fe400078e0211 */
[----:B------:R-:W-:Y:S02]  /*0a00*/  IMAD.MOV.U32 R24, RZ, RZ, R36 ;  /* 0x000000ffff187224 */ /* 0x000fe400078e0024 */
[C---:B------:R-:W-:Y:S02]  /*0a10*/  IMAD R15, R30.reuse, c[0x0][0x174], R13 ;  /* 0x00005d001e0f7a24 */ /* 0x040fe400078e020d */
[----:B------:R-:W-:-:S04]  /*0a20*/  IMAD.WIDE.U32 R12, R30, c[0x0][0x170], R24 ;  /* 0x00005c001e0c7a25 */ /* 0x000fc800078e0018 */
[----:B------:R-:W-:-:S04]  /*0a30*/  IMAD.IADD R15, R13, 0x1, R15 ;  /* 0x000000010d0f7824 */ /* 0x000fc800078e020f */
[----:B------:R-:W-:Y:S02]  /*0a40*/  IMAD R35, R15, c[0x0][0x178], RZ ;  /* 0x00005e000f237a24 */ /* 0x000fe400078e02ff */
[----:B------:R-:W-:Y:S02]  /*0a50*/  IMAD.MOV.U32 R15, RZ, RZ, R5 ;  /* 0x000000ffff0f7224 */ /* 0x000fe400078e0005 */
[C---:B------:R-:W-:Y:S02]  /*0a60*/  IMAD R35, R12.reuse, c[0x0][0x17c], R35 ;  /* 0x00005f000c237a24 */ /* 0x040fe400078e0223 */
[----:B------:R-:W-:Y:S01]  /*0a70*/  IMAD.WIDE.U32 R14, R12, c[0x0][0x178], R14 ;  /* 0x00005e000c0e7a25 */ /* 0x000fe200078e000e */
[----:B------:R-:W-:Y:S05]  /*0a80*/  @!P0 BRA `(.L_x_63) ;  /* 0x0000085000008947 */ /* 0x000fea0003800000 */
[----:B------:R-:W-:Y:S01]  /*0a90*/  IMAD.MOV.U32 R34, RZ, RZ, c[0x0][0x1b8] ;  /* 0x00006e00ff227624 */ /* 0x000fe200078e00ff */
[----:B------:R-:W-:Y:S01]  /*0aa0*/  MOV R20, R26 ;  /* 0x0000001a00147202 */ /* 0x000fe20000000f00 */
[----:B------:R-:W-:Y:S01]  /*0ab0*/  IMAD.MOV.U32 R13, RZ, RZ, 0x1 ;  /* 0x00000001ff0d7424 */ /* 0x000fe200078e00ff */
[----:B------:R-:W-:Y:S01]  /*0ac0*/  ULDC.64 UR8, c[0x0][0x1c0] ;  /* 0x0000700000087ab9 */ /* 0x000fe20000000a00 */
[----:B------:R-:W-:Y:S01]  /*0ad0*/  IMAD.MOV.U32 R19, RZ, RZ, c[0x0][0x1bc] ;  /* 0x00006f00ff137624 */ /* 0x000fe200078e00ff */
[C---:B------:R-:W-:Y:S01]  /*0ae0*/  LEA R16, P0, R34.reuse, -c[0x0][0x198], 0x1 ;  /* 0x8000660022107a11 */ /* 0x040fe200078008ff */
[----:B------:R-:W-:Y:S01]  /*0af0*/  IMAD.MOV.U32 R21, RZ, RZ, R3 ;  /* 0x000000ffff157224 */ /* 0x000fe200078e0003 */
[C---:B------:R-:W-:Y:S01]  /*0b00*/  SHF.L.U64.HI R4, R34.reuse, R13, c[0x0][0x1bc] ;  /* 0x00006f0022047619 */ /* 0x040fe2000001020d */
[----:B------:R-:W-:Y:S01]  /*0b10*/  IMAD R13, R9, c[0x0][0x1a8], RZ ;  /* 0x00006a00090d7a24 */ /* 0x000fe200078e02ff */
[----:B------:R-:W-:Y:S01]  /*0b20*/  IADD3 R22, P1, R34, -c[0x0][0x198], RZ ;  /* 0x8000660022167a10 */ /* 0x000fe20007f3e0ff */
[----:B------:R-:W-:Y:S01]  /*0b30*/  IMAD.WIDE.U32 R20, R12, c[0x0][0x178], R20 ;  /* 0x00005e000c147a25 */ /* 0x000fe200078e0014 */
[----:B------:R-:W-:Y:S01]  /*0b40*/  IADD3.X R17, R4, ~c[0x0][0x19c], RZ, P0, !PT ;  /* 0x8000670004117a10 */ /* 0x000fe200007fe4ff */
[----:B------:R-:W-:Y:S01]  /*0b50*/  ULDC.64 UR10, c[0x0][0x1c8] ;  /* 0x00007200000a7ab9 */ /* 0x000fe20000000a00 */
[----:B------:R-:W-:Y:S01]  /*0b60*/  IADD3.X R23, R19, ~c[0x0][0x19c], RZ, P1, !PT ;  /* 0x8000670013177a10 */ /* 0x000fe20000ffe4ff */
[----:B------:R-:W-:Y:S01]  /*0b70*/  IMAD R13, R8, c[0x0][0x1ac], R13 ;  /* 0x00006b00080d7a24 */ /* 0x000fe200078e020d */
[----:B------:R-:W-:Y:S01]  /*0b80*/  LEA R38, P0, R20, c[0x0][0x168], 0x4 ;  /* 0x00005a0014267a11 */ /* 0x000fe200078020ff */
[----:B------:R-:W-:Y:S01]  /*0b90*/  IMAD.WIDE.U32 R16, R8, c[0x0][0x1a8], R16 ;  /* 0x00006a0008107a25 */ /* 0x000fe200078e0010 */
[----:B------:R-:W-:Y:S01]  /*0ba0*/  UIMAD UR6, UR8, UR11, URZ ;  /* 0x0000000b080672a4 */ /* 0x000fe2000f8e023f */
[----:B------:R-:W-:Y:S01]  /*0bb0*/  LOP3.LUT R51, R18, 0x3, RZ, 0xc0, !PT ;  /* 0x0000000312337812 */ /* 0x000fe200078ec0ff */
[----:B------:R-:W-:Y:S01]  /*0bc0*/  UIMAD.WIDE.U32 UR4, UR8, UR10, URZ ;  /* 0x0000000a080472a5 */ /* 0x000fe2000f8e003f */
[----:B------:R-:W-:Y:S01]  /*0bd0*/  IMAD.WIDE.U32 R22, R8, c[0x0][0x1a8], R22 ;  /* 0x00006a0008167a25 */ /* 0x000fe200078e0016 */
[----:B------:R-:W-:Y:S01]  /*0be0*/  UIMAD UR6, UR10, UR9, UR6 ;  /* 0x000000090a0672a4 */ /* 0x000fe2000f8e0206 */
[----:B------:R-:W-:-:S02]  /*0bf0*/  IADD3 R51, P3, R51, -c[0x0][0x188], RZ ;  /* 0x8000620033337a10 */ /* 0x000fc40007f7e0ff */
[C---:B------:R-:W-:Y:S01]  /*0c00*/  IMAD.IADD R17, R13.reuse, 0x1, R17 ;  /* 0x000000010d117824 */ /* 0x040fe200078e0211 */
[----:B------:R-:W-:Y:S01]  /*0c10*/  UIADD3 UR5, UR5, UR6, URZ ;  /* 0x0000000605057290 */ /* 0x000fe2000fffe03f */
[----:B------:R-:W-:Y:S01]  /*0c20*/  IMAD.IADD R23, R13, 0x1, R23 ;  /* 0x000000010d177824 */ /* 0x000fe200078e0217 */
[----:B------:R-:W-:Y:S01]  /*0c30*/  MOV R46, R28 ;  /* 0x0000001c002e7202 */ /* 0x000fe20000000f00 */
[C---:B------:R-:W-:Y:S01]  /*0c40*/  IMAD.IADD R47, R35.reuse, 0x1, R21 ;  /* 0x00000001232f7824 */ /* 0x040fe200078e0215 */
[----:B------:R-:W-:Y:S01]  /*0c50*/  SHF.L.U64.HI R50, R34, 0x2, R19 ;  /* 0x0000000222327819 */ /* 0x000fe20000010213 */
[----:B------:R-:W-:Y:S01]  /*0c60*/  IMAD.WIDE.U32 R16, R12, c[0x0][0x178], R16 ;  /* 0x00005e000c107a25 */ /* 0x000fe200078e0010 */
[----:B------:R-:W-:Y:S01]  /*0c70*/  SHF.L.U64.HI R52, R34, 0x6, R19 ;  /* 0x0000000622347819 */ /* 0x000fe20000010213 */
[----:B------:R-:W-:Y:S01]  /*0c80*/  USHF.L.U32 UR6, UR4, 0x4, URZ ;  /* 0x0000000404067899 */ /* 0x000fe2000800063f */
[----:B------:R-:W-:Y:S01]  /*0c90*/  LEA.HI.X R47, R20, c[0x0][0x16c], R47, 0x4, P0 ;  /* 0x00005b00142f7a11 */ /* 0x000fe200000f242f */
[----:B------:R-:W-:Y:S01]  /*0ca0*/  IMAD.WIDE.U32 R22, R12, c[0x0][0x178], R22 ;  /* 0x00005e000c167a25 */ /* 0x000fe200078e0016 */
[C---:B------:R-:W-:Y:S01]  /*0cb0*/  IADD3 R49, R35.reuse, R17, RZ ;  /* 0x0000001123317210 */ /* 0x040fe20007ffe0ff */
[----:B------:R-:W-:Y:S01]  /*0cc0*/  USHF.L.U64.HI UR4, UR4, 0x4, UR5 ;  /* 0x0000000404047899 */ /* 0x000fe20008010205 */
[----:B------:R-:W-:Y:S01]  /*0cd0*/  LEA R12, P1, R16, c[0x0][0x168], 0x4 ;  /* 0x00005a00100c7a11 */ /* 0x000fe200078220ff */
[C---:B------:R-:W-:Y:S01]  /*0ce0*/  IMAD.IADD R53, R35.reuse, 0x1, R23 ;  /* 0x0000000123357824 */ /* 0x040fe200078e0217 */
[----:B------:R-:W-:Y:S01]  /*0cf0*/  LEA R40, P0, R22, c[0x0][0x168], 0x4 ;  /* 0x00005a0016287a11 */ /* 0x000fe200078020ff */
[----:B------:R-:W-:Y:S01]  /*0d00*/  IMAD.IADD R39, R35, 0x1, R15 ;  /* 0x0000000123277824 */ /* 0x000fe200078e020f */
[----:B------:R-:W-:Y:S01]  /*0d10*/  LEA.HI.X R49, R16, c[0x0][0x16c], R49, 0x4, P1 ;  /* 0x00005b0010317a11 */ /* 0x000fe200008f2431 */
[----:B------:R-:W-:Y:S01]  /*0d20*/  IMAD.MOV.U32 R4, RZ, RZ, RZ ;  /* 0x000000ffff047224 */ /* 0x000fe200078e00ff */
[----:B------:R-:W-:Y:S01]  /*0d30*/  LEA.HI.X R53, R22, c[0x0][0x16c], R53, 0x4, P0 ;  /* 0x00005b0016357a11 */ /* 0x000fe200000f2435 */
[----:B------:R-:W-:Y:S01]  /*0d40*/  IMAD.MOV.U32 R32, RZ, RZ, RZ ;  /* 0x000000ffff207224 */ /* 0x000fe200078e00ff */
[----:B------:R-:W-:Y:S01]  /*0d50*/  ISETP.GE.U32.AND P0, PT, R36, c[0x0][0x170], PT ;  /* 0x00005c0024007a0c */ /* 0x000fe20003f06070 */
[----:B------:R-:W-:Y:S01]  /*0d60*/  IMAD.MOV.U32 R13, RZ, RZ, R5 ;  /* 0x000000ffff0d7224 */ /* 0x000fe200078e0005 */
[----:B------:R-:W-:Y:S01]  /*0d70*/  LEA R48, P1, R14, c[0x0][0x168], 0x4 ;  /* 0x00005a000e307a11 */ /* 0x000fe200078220ff */
[----:B------:R-:W-:Y:S01]  /*0d80*/  IMAD.SHL.U32 R33, R34, 0x40, RZ ;  /* 0x0000004022217824 */ /* 0x000fe200078e00ff */
[----:B------:R-:W-:Y:S01]  /*0d90*/  ISETP.GE.AND.EX P0, PT, R25, c[0x0][0x174], PT, P0 ;  /* 0x00005d0019007a0c */ /* 0x000fe20003f06300 */
[----:B------:R-:W-:Y:S01]  /*0da0*/  IMAD.X R41, RZ, RZ, ~c[0x0][0x18c], P3 ;  /* 0x80006300ff297624 */ /* 0x000fe200018e06ff */
[----:B------:R-:W-:-:S02]  /*0db0*/  LEA.HI.X R39, R14, c[0x0][0x16c], R39, 0x4, P1 ;  /* 0x00005b000e277a11 */ /* 0x000fc400008f2427 */
.L_x_64:
[----:B0-----:R-:W-:Y:S01]  /*0dc0*/  LOP3.LUT R16, R13, R25, RZ, 0xfc, !PT ;  /* 0x000000190d107212 */ /* 0x001fe200078efcff */
[----:B------:R-:W-:Y:S01]  /*0dd0*/  CS2R R18, SRZ ;  /* 0x0000000000127805 */ /* 0x000fe2000001ff00 */
[----:B------:R-:W-:-:S02]  /*0de0*/  ISETP.GE.U32.AND P3, PT, R46, c[0x0][0x178], PT ;  /* 0x00005e002e007a0c */ /* 0x000fc40003f66070 */
[----:B------:R-:W-:Y:S02]  /*0df0*/  ISETP.LT.OR P1, PT, R16, RZ, P0 ;  /* 0x000000ff1000720c */ /* 0x000fe40000721670 */
[----:B------:R-:W-:Y:S02]  /*0e00*/  CS2R R16, SRZ ;  /* 0x0000000000107805 */ /* 0x000fe4000001ff00 */
[----:B------:R-:W-:-:S13]  /*0e10*/  ISETP.GE.OR.EX P1, PT, R13, c[0x0][0x17c], P1, P3 ;  /* 0x00005f000d007a0c */ /* 0x000fda0000f26730 */
[----:B------:R-:W-:Y:S01]  /*0e20*/  @!P1 IMAD.MOV.U32 R44, RZ, RZ, R48 ;  /* 0x000000ffff2c9224 */ /* 0x000fe200078e0030 */
[----:B------:R-:W-:-:S05]  /*0e30*/  @!P1 MOV R45, R39 ;  /* 0x00000027002d9202 */ /* 0x000fca0000000f00 */
[----:B------:R0:W2:Y:S01]  /*0e40*/  @!P1 LDG.E.128 R16, [R44.64] ;  /* 0x0000000c2c109981 */ /* 0x0000a2000c1e1d00 */
[----:B------:R-:W-:Y:S01]  /*0e50*/  IADD3 R20, P1, R46, c[0x0][0x1b8], RZ ;  /* 0x00006e002e147a10 */ /* 0x000fe20007f3e0ff */
[----:B------:R-:W-:-:S03]  /*0e60*/  CS2R R22, SRZ ;  /* 0x0000000000167805 */ /* 0x000fc6000001ff00 */
[----:B------:R-:W-:Y:S02]  /*0e70*/  IADD3.X R21, R13, c[0x0][0x1bc], RZ, P1, !PT ;  /* 0x00006f000d157a10 */ /* 0x000fe40000ffe4ff */
[----:B------:R-:W-:Y:S02]  /*0e80*/  ISETP.GE.U32.AND P3, PT, R20, c[0x0][0x178], PT ;  /* 0x00005e0014007a0c */ /* 0x000fe40003f66070 */
[----:B------:R-:W-:-:S04]  /*0e90*/  LOP3.LUT R20, R21, R25, RZ, 0xfc, !PT ;  /* 0x0000001915147212 */ /* 0x000fc800078efcff */
[----:B------:R-:W-:-:S04]  /*0ea0*/  ISETP.LT.OR P1, PT, R20, RZ, P0 ;  /* 0x000000ff1400720c */ /* 0x000fc80000721670 */
[----:B------:R-:W-:Y:S02]  /*0eb0*/  ISETP.GE.OR.EX P1, PT, R21, c[0x0][0x17c], P1, P3 ;  /* 0x00005f0015007a0c */ /* 0x000fe40000f26730 */
[----:B------:R-:W-:Y:S01]  /*0ec0*/  CS2R R20, SRZ ;  /* 0x0000000000147805 */ /* 0x000fe2000001ff00 */
[----:B0-----:R-:W-:Y:S02]  /*0ed0*/  IMAD.MOV.U32 R44, RZ, RZ, c[0x0][0x1cc] ;  /* 0x00007300ff2c7624 */ /* 0x001fe400078e00ff */
[----:B------:R-:W-:Y:S02]  /*0ee0*/  IMAD.MOV.U32 R45, RZ, RZ, c[0x0][0x1c8] ;  /* 0x00007200ff2d7624 */ /* 0x000fe400078e00ff */
[----:B------:R-:W-:-:S04]  /*0ef0*/  IMAD R44, R44, c[0x0][0x1c0], RZ ;  /* 0x000070002c2c7a24 */ /* 0x000fc800078e02ff */
[C---:B------:R-:W-:Y:S02]  /*0f00*/  IMAD R55, R45.reuse, c[0x0][0x1c4], R44 ;  /* 0x000071002d377a24 */ /* 0x040fe400078e022c */
[----:B------:R-:W-:Y:S01]  /*0f10*/  IMAD.WIDE.U32 R44, R45, c[0x0][0x1c0], RZ ;  /* 0x000070002d2c7a25 */ /* 0x000fe200078e00ff */
[----:B--2---:R0:W-:Y:S03]  /*0f20*/  STG.E.128 [R42.64], R16 ;  /* 0x000000102a007986 */ /* 0x0041e6000c101d0c */
[----:B0-----:R-:W-:Y:S02]  /*0f30*/  @!P1 IMAD.MOV.U32 R16, RZ, RZ, R40 ;  /* 0x000000ffff109224 */ /* 0x001fe400078e0028 */
[----:B------:R-:W-:-:S05]  /*0f40*/  @!P1 IMAD.MOV.U32 R17, RZ, RZ, R53 ;  /* 0x000000ffff119224 */ /* 0x000fca00078e0035 */
[----:B------:R0:W2:Y:S01]  /*0f50*/  @!P1 LDG.E.128 R20, [R16.64] ;  /* 0x0000000c10149981 */ /* 0x0000a2000c1e1d00 */
[----:B------:R-:W-:Y:S01]  /*0f60*/  IADD3 R19, R45, R55, RZ ;  /* 0x000000372d137210 */ /* 0x000fe20007ffe0ff */
[----:B------:R-:W-:Y:S01]  /*0f70*/  IMAD.MOV.U32 R45, RZ, RZ, c[0x0][0x1b8] ;  /* 0x00006e00ff2d7624 */ /* 0x000fe200078e00ff */
[----:B------:R-:W-:Y:S01]  /*0f80*/  LEA R54, P1, R44, R42, 0x4 ;  /* 0x0000002a2c367211 */ /* 0x000fe200078220ff */
[----:B------:R-:W-:-:S03]  /*0f90*/  IMAD.MOV.U32 R56, RZ, RZ, c[0x0][0x1bc] ;  /* 0x00006f00ff387624 */ /* 0x000fc600078e00ff */
[----:B------:R-:W-:Y:S02]  /*0fa0*/  LEA.HI.X R55, R44, R43, R19, 0x4, P1 ;  /* 0x0000002b2c377211 */ /* 0x000fe400008f2413 */
[----:B0-----:R-:W-:-:S04]  /*0fb0*/  LEA R16, P1, R45, R46, 0x1 ;  /* 0x0000002e2d107211 */ /* 0x001fc800078208ff */
[----:B------:R-:W-:Y:S02]  /*0fc0*/  LEA.HI.X R17, R45, R13, R56, 0x1, P1 ;  /* 0x0000000d2d117211 */ /* 0x000fe400008f0c38 */
[----:B------:R-:W-:Y:S02]  /*0fd0*/  ISETP.GE.U32.AND P3, PT, R16, c[0x0][0x178], PT ;  /* 0x00005e0010007a0c */ /* 0x000fe40003f66070 */
[----:B------:R-:W-:-:S04]  /*0fe0*/  LOP3.LUT R16, R17, R25, RZ, 0xfc, !PT ;  /* 0x0000001911107212 */ /* 0x000fc800078efcff */
[----:B------:R-:W-:-:S04]  /*0ff0*/  ISETP.LT.OR P1, PT, R16, RZ, P0 ;  /* 0x000000ff1000720c */ /* 0x000fc80000721670 */
[----:B------:R-:W-:Y:S02]  /*1000*/  ISETP.GE.OR.EX P1, PT, R17, c[0x0][0x17c], P1, P3 ;  /* 0x00005f0011007a0c */ /* 0x000fe40000f26730 */
[----:B------:R-:W-:Y:S01]  /*1010*/  LEA R42, P3, R44, R54, 0x4 ;  /* 0x000000362c2a7211 */ /* 0x000fe200078620ff */
[----:B------:R-:W-:-:S03]  /*1020*/  CS2R R16, SRZ ;  /* 0x0000000000107805 */ /* 0x000fc6000001ff00 */
[----:B------:R-:W-:Y:S02]  /*1030*/  LEA.HI.X R43, R44, R55, R19, 0x4, P3 ;  /* 0x000000372c2b7211 */ /* 0x000fe400018f2413 */
[----:B------:R-:W-:Y:S01]  /*1040*/  CS2R R18, SRZ ;  /* 0x0000000000127805 */ /* 0x000fe2000001ff00 */
[----:B--2---:R0:W-:Y:S04]  /*1050*/  STG.E.128 [R54.64], R20 ;  /* 0x0000001436007986 */ /* 0x0041e8000c101d0c */
[----:B0-----:R-:W-:Y:S02]  /*1060*/  @!P1 IMAD.MOV.U32 R22, RZ, RZ, R12 ;  /* 0x000000ffff169224 */ /* 0x001fe400078e000c */
[----:B------:R-:W-:-:S05]  /*1070*/  @!P1 IMAD.MOV.U32 R23, RZ, RZ, R49 ;  /* 0x000000ffff179224 */ /* 0x000fca00078e0031 */
[----:B------:R0:W2:Y:S02]  /*1080*/  @!P1 LDG.E.128 R16, [R22.64] ;  /* 0x0000000c16109981 */ /* 0x0000a4000c1e1d00 */
[----:B0-----:R-:W-:Y:S02]  /*1090*/  CS2R R22, SRZ ;  /* 0x0000000000167805 */ /* 0x001fe4000001ff00 */
[----:B--2---:R0:W-:Y:S02]  /*10a0*/  STG.E.128 [R42.64], R16 ;  /* 0x000000102a007986 */ /* 0x0041e4000c101d0c */
[----:B0-----:R-:W-:Y:S01]  /*10b0*/  MOV R16, R46 ;  /* 0x0000002e00107202 */ /* 0x001fe20000000f00 */
[----:B------:R-:W-:-:S04]  /*10c0*/  IMAD.MOV.U32 R17, RZ, RZ, R13 ;  /* 0x000000ffff117224 */ /* 0x000fc800078e000d */
[----:B------:R-:W-:-:S04]  /*10d0*/  IMAD.WIDE.U32 R20, R45, 0x3, R16 ;  /* 0x000000032d147825 */ /* 0x000fc800078e0010 */
[----:B------:R-:W-:Y:S01]  /*10e0*/  IMAD R45, R56, 0x3, RZ ;  /* 0x00000003382d7824 */ /* 0x000fe200078e02ff */
[----:B------:R-:W-:-:S03]  /*10f0*/  ISETP.GE.U32.AND P3, PT, R20, c[0x0][0x178], PT ;  /* 0x00005e0014007a0c */ /* 0x000fc60003f66070 */
[----:B------:R-:W-:-:S05]  /*1100*/  IMAD.IADD R45, R21, 0x1, R45 ;  /* 0x00000001152d7824 */ /* 0x000fca00078e022d */
[----:B------:R-:W-:-:S04]  /*1110*/  LOP3.LUT R21, R45, R25, RZ, 0xfc, !PT ;  /* 0x000000192d157212 */ /* 0x000fc800078efcff */
[----:B------:R-:W-:Y:S02]  /*1120*/  ISETP.LT.OR P1, PT, R21, RZ, P0 ;  /* 0x000000ff1500720c */ /* 0x000fe40000721670 */
[----:B------:R-:W-:Y:S02]  /*1130*/  CS2R R20, SRZ ;  /* 0x0000000000147805 */ /* 0x000fe4000001ff00 */
[----:B------:R-:W-:-:S13]  /*1140*/  ISETP.GE.OR.EX P1, PT, R45, c[0x0][0x17c], P1, P3 ;  /* 0x00005f002d007a0c */ /* 0x000fda0000f26730 */
[----:B------:R-:W-:Y:S02]  /*1150*/  @!P1 IMAD.MOV.U32 R18, RZ, RZ, R38 ;  /* 0x000000ffff129224 */ /* 0x000fe400078e0026 */
[----:B------:R-:W-:-:S05]  /*1160*/  @!P1 IMAD.MOV.U32 R19, RZ, RZ, R47 ;  /* 0x000000ffff139224 */ /* 0x000fca00078e002f */
[----:B------:R-:W2:Y:S01]  /*1170*/  @!P1 LDG.E.128 R20, [R18.64] ;  /* 0x0000000c12149981 */ /* 0x000ea2000c1e1d00 */
[----:B------:R-:W-:Y:S02]  /*1180*/  IADD3 R16, P1, R42, UR6, RZ ;  /* 0x000000062a107c10 */ /* 0x000fe4000ff3e0ff */
[-C--:B------:R-:W-:Y:S02]  /*1190*/  IADD3 R48, P4, R48, R33.reuse, RZ ;  /* 0x0000002130307210 */ /* 0x080fe40007f9e0ff */
[----:B------:R-:W-:Y:S02]  /*11a0*/  IADD3.X R17, R43, UR4, RZ, P1, !PT ;  /* 0x000000042b117c10 */ /* 0x000fe40008ffe4ff */
[----:B------:R-:W-:Y:S01]  /*11b0*/  IADD3 R4, P1, R4, 0x4, RZ ;  /* 0x0000000404047810 */ /* 0x000fe20007f3e0ff */
[----:B------:R-:W-:Y:S01]  /*11c0*/  IMAD.X R39, R39, 0x1, R52, P4 ;  /* 0x0000000127277824 */ /* 0x000fe200020e0634 */
[----:B------:R-:W-:Y:S02]  /*11d0*/  IADD3 R38, P6, R38, R33, RZ ;  /* 0x0000002126267210 */ /* 0x000fe40007fde0ff */
[----:B------:R-:W-:-:S02]  /*11e0*/  IADD3 R42, P3, R4, R51, RZ ;  /* 0x00000033042a7210 */ /* 0x000fc40007f7e0ff */
[----:B------:R-:W-:Y:S01]  /*11f0*/  IADD3.X R32, RZ, R32, RZ, P1, !PT ;  /* 0x00000020ff207210 */ /* 0x000fe20000ffe4ff */
[----:B------:R-:W-:Y:S01]  /*1200*/  IMAD.X R47, R47, 0x1, R52, P6 ;  /* 0x000000012f2f7824 */ /* 0x000fe200030e0634 */
[----:B------:R-:W-:-:S03]  /*1210*/  ISETP.NE.U32.AND P1, PT, R42, RZ, PT ;  /* 0x000000ff2a00720c */ /* 0x000fc60003f25070 */
[----:B------:R-:W-:Y:S01]  /*1220*/  IMAD.X R42, R32, 0x1, R41, P3 ;  /* 0x00000001202a7824 */ /* 0x000fe200018e0629 */
[----:B------:R-:W-:-:S04]  /*1230*/  LEA R46, P3, R34, R46, 0x2 ;  /* 0x0000002e222e7211 */ /* 0x000fc800078610ff */
[----:B------:R-:W-:Y:S01]  /*1240*/  ISETP.NE.AND.EX P1, PT, R42, RZ, PT, P1 ;  /* 0x000000ff2a00720c */ /* 0x000fe20003f25310 */
[----:B------:R-:W-:Y:S01]  /*1250*/  IMAD.X R13, R13, 0x1, R50, P3 ;  /* 0x000000010d0d7824 */ /* 0x000fe200018e0632 */
[----:B------:R-:W-:Y:S02]  /*1260*/  IADD3 R42, P5, R16, UR6, RZ ;  /* 0x00000006102a7c10 */ /* 0x000fe4000ffbe0ff */
[-C--:B------:R-:W-:Y:S02]  /*1270*/  IADD3 R40, P3, R40, R33.reuse, RZ ;  /* 0x0000002128287210 */ /* 0x080fe40007f7e0ff */
[----:B------:R-:W-:Y:S02]  /*1280*/  IADD3.X R43, R17, UR4, RZ, P5, !PT ;  /* 0x00000004112b7c10 */ /* 0x000fe4000affe4ff */
[----:B------:R-:W-:Y:S01]  /*1290*/  IADD3 R12, P5, R12, R33, RZ ;  /* 0x000000210c0c7210 */ /* 0x000fe20007fbe0ff */
[----:B------:R-:W-:-:S03]  /*12a0*/  IMAD.X R53, R53, 0x1, R52, P3 ;  /* 0x0000000135357824 */ /* 0x000fc600018e0634 */
[----:B------:R-:W-:Y:S01]  /*12b0*/  IADD3.X R49, R49, R52, RZ, P5, !PT ;  /* 0x0000003431317210 */ /* 0x000fe20002ffe4ff */
[----:B--2---:R0:W-:Y:S01]  /*12c0*/  STG.E.128 [R16.64], R20 ;  /* 0x0000001410007986 */ /* 0x0041e2000c101d0c */
[----:B------:R-:W-:Y:S05]  /*12d0*/  @P1 BRA `(.L_x_64) ;  /* 0xfffffae000001947 */ /* 0x000fea000383ffff */
.L_x_63:
[----:B0-----:R-:W-:Y:S01]  /*12e0*/  IMAD.MOV.U32 R20, RZ, RZ, c[0x0][0x188] ;  /* 0x00006200ff147624 */ /* 0x001fe200078e00ff */
[----:B------:R-:W-:Y:S01]  /*12f0*/  ISETP.GE.U32.AND P0, PT, R2, c[0x0][0x180], PT ;  /* 0x0000600002007a0c */ /* 0x000fe20003f06070 */
[----:B------:R-:W-:Y:S01]  /*1300*/  IMAD.X R0, RZ, RZ, R0, P2 ;  /* 0x000000ffff007224 */ /* 0x000fe200010e0600 */
[----:B------:R-:W-:Y:S02]  /*1310*/  IADD3 R35, R15, R35, RZ ;  /* 0x000000230f237210 */ /* 0x000fe40007ffe0ff */
[----:B------:R-:W-:Y:S02]  /*1320*/  LOP3.LUT P1, RZ, R20, 0x3, RZ, 0xc0, !PT ;  /* 0x0000000314ff7812 */ /* 0x000fe4000782c0ff */
[----:B------:R-:W-:-:S11]  /*1330*/  ISETP.GE.AND.EX P0, PT, R0, c[0x0][0x184], PT, P0 ;  /* 0x0000610000007a0c */ /* 0x000fd60003f06300 */
[----:B------:R-:W-:Y:S05]  /*1340*/  @!P1 BRA `(.L_x_65) ;  /* 0x0000050000009947 */ /* 0x000fea0003800000 */
[----:B------:R-:W-:Y:S01]  /*1350*/  IMAD R17, R32, c[0x0][0x1b8], RZ ;  /* 0x00006e0020117a24 */ /* 0x000fe200078e02ff */
[----:B------:R-:W-:Y:S01]  /*1360*/  ISETP.GE.U32.AND P1, PT, R36, c[0x0][0x170], PT ;  /* 0x00005c0024007a0c */ /* 0x000fe20003f26070 */
[----:B------:R-:W-:Y:S01]  /*1370*/  IMAD.MOV.U32 R12, RZ, RZ, R28 ;  /* 0x000000ffff0c7224 */ /* 0x000fe200078e001c */
[----:B------:R-:W-:Y:S01]  /*1380*/  CS2R R18, SRZ ;  /* 0x0000000000127805 */ /* 0x000fe2000001ff00 */
[----:B------:R-:W-:Y:S01]  /*1390*/  IMAD.MOV.U32 R13, RZ, RZ, R5 ;  /* 0x000000ffff0d7224 */ /* 0x000fe200078e0005 */
[----:B------:R-:W-:Y:S01]  /*13a0*/  ISETP.GE.AND.EX P1, PT, R25, c[0x0][0x174], PT, P1 ;  /* 0x00005d0019007a0c */ /* 0x000fe20003f26310 */
[C---:B------:R-:W-:Y:S02]  /*13b0*/  IMAD R39, R4.reuse, c[0x0][0x1bc], R17 ;  /* 0x00006f0004277a24 */ /* 0x040fe400078e0211 */
[----:B------:R-:W-:-:S04]  /*13c0*/  IMAD.WIDE.U32 R12, R4, c[0x0][0x1b8], R12 ;  /* 0x00006e00040c7a25 */ /* 0x000fc800078e000c */
[----:B------:R-:W-:Y:S01]  /*13d0*/  IMAD.IADD R13, R13, 0x1, R39 ;  /* 0x000000010d0d7824 */ /* 0x000fe200078e0227 */
[----:B------:R-:W-:-:S04]  /*13e0*/  ISETP.GE.U32.AND P3, PT, R12, c[0x0][0x178], PT ;  /* 0x00005e000c007a0c */ /* 0x000fc80003f66070 */
[----:B------:R-:W-:-:S04]  /*13f0*/  LOP3.LUT R16, R13, R25, RZ, 0xfc, !PT ;  /* 0x000000190d107212 */ /* 0x000fc800078efcff */
[----:B------:R-:W-:Y:S02]  /*1400*/  ISETP.LT.OR P2, PT, R16, RZ, P1 ;  /* 0x000000ff1000720c */ /* 0x000fe40000f41670 */
[----:B------:R-:W-:Y:S02]  /*1410*/  CS2R R16, SRZ ;  /* 0x0000000000107805 */ /* 0x000fe4000001ff00 */
[----:B------:R-:W-:-:S13]  /*1420*/  ISETP.GE.OR.EX P2, PT, R13, c[0x0][0x17c], P2, P3 ;  /* 0x00005f000d007a0c */ /* 0x000fda0001746730 */
[----:B------:R-:W-:-:S05]  /*1430*/  @!P2 MOV R34, R14 ;  /* 0x0000000e0022a202 */ /* 0x000fca0000000f00 */
[----:B------:R-:W-:-:S04]  /*1440*/  @!P2 IMAD.WIDE.U32 R12, R4, c[0x0][0x1b8], R34 ;  /* 0x00006e00040caa25 */ /* 0x000fc800078e0022 */
[----:B------:R-:W-:Y:S01]  /*1450*/  @!P2 IMAD.IADD R13, R39, 0x1, R13 ;  /* 0x00000001270da824 */ /* 0x000fe200078e020d */
[----:B------:R-:W-:-:S04]  /*1460*/  @!P2 LEA R32, P3, R12, c[0x0][0x168], 0x4 ;  /* 0x00005a000c20aa11 */ /* 0x000fc800078620ff */
[----:B------:R-:W-:-:S05]  /*1470*/  @!P2 LEA.HI.X R33, R12, c[0x0][0x16c], R13, 0x4, P3 ;  /* 0x00005b000c21aa11 */ /* 0x000fca00018f240d */
[----:B------:R-:W2:Y:S01]  /*1480*/  @!P2 LDG.E.128 R16, [R32.64] ;  /* 0x0000000c2010a981 */ /* 0x000ea2000c1e1d00 */
[----:B------:R-:W-:Y:S01]  /*1490*/  LOP3.LUT R36, R20, 0x3, RZ, 0xc0, !PT ;  /* 0x0000000314247812 */ /* 0x000fe200078ec0ff */
[----:B------:R-:W-:Y:S01]  /*14a0*/  IMAD.MOV.U32 R13, RZ, RZ, c[0x0][0x1cc] ;  /* 0x00007300ff0d7624 */ /* 0x000fe200078e00ff */
[----:B------:R-:W-:Y:S01]  /*14b0*/  MOV R20, R42 ;  /* 0x0000002a00147202 */ /* 0x000fe20000000f00 */
[----:B------:R-:W-:Y:S01]  /*14c0*/  IMAD.MOV.U32 R12, RZ, RZ, c[0x0][0x1c8] ;  /* 0x00007200ff0c7624 */ /* 0x000fe200078e00ff */
[----:B------:R-:W-:Y:S01]  /*14d0*/  ISETP.NE.U32.AND P2, PT, R36, 0x1, PT ;  /* 0x000000012400780c */ /* 0x000fe20003f45070 */
[----:B------:R-:W-:Y:S02]  /*14e0*/  IMAD R13, R13, c[0x0][0x1c0], RZ ;  /* 0x000070000d0d7a24 */ /* 0x000fe400078e02ff */
[----:B------:R-:W-:Y:S01]  /*14f0*/  IMAD.WIDE.U32 R22, R12, c[0x0][0x1c0], RZ ;  /* 0x000070000c167a25 */ /* 0x000fe200078e00ff */
[----:B------:R-:W-:-:S03]  /*1500*/  ISETP.NE.AND.EX P2, PT, RZ, RZ, PT, P2 ;  /* 0x000000ffff00720c */ /* 0x000fc60003f45320 */
[----:B------:R-:W-:Y:S02]  /*1510*/  IMAD R13, R12, c[0x0][0x1c4], R13 ;  /* 0x000071000c0d7a24 */ /* 0x000fe400078e020d */
[----:B------:R-:W-:Y:S02]  /*1520*/  IMAD.MOV.U32 R21, RZ, RZ, R43 ;  /* 0x000000ffff157224 */ /* 0x000fe400078e002b */
[----:B------:R-:W-:Y:S01]  /*1530*/  IMAD.IADD R37, R23, 0x1, R13 ;  /* 0x0000000117257824 */ /* 0x000fe200078e020d */
[----:B--2---:R0:W-:Y:S02]  /*1540*/  STG.E.128 [R42.64], R16 ;  /* 0x000000102a007986 */ /* 0x0041e4000c101d0c */
[----:B0-----:R-:W-:-:S04]  /*1550*/  LEA R42, P3, R22, R42, 0x4 ;  /* 0x0000002a162a7211 */ /* 0x001fc800078620ff */
[----:B------:R-:W-:Y:S01]  /*1560*/  LEA.HI.X R43, R22, R43, R37, 0x4, P3 ;  /* 0x0000002b162b7211 */ /* 0x000fe200018f2425 */
[----:B------:R-:W-:Y:S05]  /*1570*/  @!P2 BRA `(.L_x_65) ;  /* 0x000002d00000a947 */ /* 0x000fea0003800000 */
[----:B------:R-:W-:-:S04]  /*1580*/  IMAD.MOV.U32 R13, RZ, RZ, c[0x0][0x1b8] ;  /* 0x00006e00ff0d7624 */ /* 0x000fc800078e00ff */
[----:B------:R-:W-:-:S05]  /*1590*/  IMAD.WIDE.U32 R12, R4, R13, c[0x0][0x1b8] ;  /* 0x00006e00040c7625 */ /* 0x000fca00078e000d */
[----:B------:R-:W-:Y:S02]  /*15a0*/  IADD3 R34, R39, R13, RZ ;  /* 0x0000000d27227210 */ /* 0x000fe40007ffe0ff */
[----:B------:R-:W-:-:S04]  /*15b0*/  IADD3 R16, P2, R28, R12, RZ ;  /* 0x0000000c1c107210 */ /* 0x000fc80007f5e0ff */
[----:B------:R-:W-:Y:S01]  /*15c0*/  ISETP.GE.U32.AND P3, PT, R16, c[0x0][0x178], PT ;  /* 0x00005e0010007a0c */ /* 0x000fe20003f66070 */
[----:B------:R-:W-:-:S05]  /*15d0*/  IMAD.X R17, R34, 0x1, R5, P2 ;  /* 0x0000000122117824 */ /* 0x000fca00010e0605 */
[----:B------:R-:W-:-:S04]  /*15e0*/  LOP3.LUT R4, R17, R25, RZ, 0xfc, !PT ;  /* 0x0000001911047212 */ /* 0x000fc800078efcff */
[----:B------:R-:W-:-:S04]  /*15f0*/  ISETP.LT.OR P2, PT, R4, RZ, P1 ;  /* 0x000000ff0400720c */ /* 0x000fc80000f41670 */
[----:B------:R-:W-:Y:S02]  /*1600*/  ISETP.GE.OR.EX P2, PT, R17, c[0x0][0x17c], P2, P3 ;  /* 0x00005f0011007a0c */ /* 0x000fe40001746730 */
[----:B------:R-:W-:-:S11]  /*1610*/  CS2R R16, SRZ ;  /* 0x0000000000107805 */ /* 0x000fd6000001ff00 */
[----:B------:R-:W-:-:S05]  /*1620*/  @!P2 IADD3 R4, P3, R14, R12, RZ ;  /* 0x0000000c0e04a210 */ /* 0x000fca0007f7e0ff */
[----:B------:R-:W-:Y:S01]  /*1630*/  @!P2 IMAD.X R19, R34, 0x1, R35, P3 ;  /* 0x000000012213a824 */ /* 0x000fe200018e0623 */
[----:B------:R-:W-:-:S04]  /*1640*/  @!P2 LEA R38, P3, R4, c[0x0][0x168], 0x4 ;  /* 0x00005a000426aa11 */ /* 0x000fc800078620ff */
[----:B------:R-:W-:Y:S02]  /*1650*/  @!P2 LEA.HI.X R39, R4, c[0x0][0x16c], R19, 0x4, P3 ;  /* 0x00005b000427aa11 */ /* 0x000fe400018f2413 */
[----:B------:R-:W-:-:S06]  /*1660*/  CS2R R18, SRZ ;  /* 0x0000000000127805 */ /* 0x000fcc000001ff00 */
[----:B------:R-:W2:Y:S01]  /*1670*/  @!P2 LDG.E.128 R16, [R38.64] ;  /* 0x0000000c2610a981 */ /* 0x000ea2000c1e1d00 */
        /* <DEDUP_REMOVED lines=8> */
[----:B--2---:R0:W-:Y:S10]  /*1700*/  STG.E.128 [R40.64], R16 ;  /* 0x0000001028007986 */ /* 0x0041f4000c101d0c */
[----:B------:R-:W-:Y:S05]  /*1710*/  @!P2 BRA `(.L_x_65) ;  /* 0x000001300000a947 */ /* 0x000fea0003800000 */
[----:B------:R-:W-:-:S04]  /*1720*/  IADD3 R15, P2, R12, c[0x0][0x1b8], RZ ;  /* 0x00006e000c0f7a10 */ /* 0x000fc80007f5e0ff */
[----:B------:R-:W-:Y:S02]  /*1730*/  IADD3.X R34, R34, c[0x0][0x1bc], RZ, P2, !PT ;  /* 0x00006f0022227a10 */ /* 0x000fe400017fe4ff */
[----:B------:R-:W-:-:S05]  /*1740*/  IADD3 R4, P2, R15, R28, RZ ;  /* 0x0000001c0f047210 */ /* 0x000fca0007f5e0ff */
[----:B------:R-:W-:Y:S01]  /*1750*/  IMAD.X R13, R34, 0x1, R5, P2 ;  /* 0x00000001220d7824 */ /* 0x000fe200010e0605 */
[----:B------:R-:W-:-:S04]  /*1760*/  ISETP.GE.U32.AND P2, PT, R4, c[0x0][0x178], PT ;  /* 0x00005e0004007a0c */ /* 0x000fc80003f46070 */
[----:B------:R-:W-:-:S04]  /*1770*/  LOP3.LUT R24, R13, R25, RZ, 0xfc, !PT ;  /* 0x000000190d187212 */ /* 0x000fc800078efcff */
[----:B------:R-:W-:-:S04]  /*1780*/  ISETP.LT.OR P1, PT, R24, RZ, P1 ;  /* 0x000000ff1800720c */ /* 0x000fc80000f21670 */
[----:B------:R-:W-:Y:S02]  /*1790*/  ISETP.GE.OR.EX P1, PT, R13, c[0x0][0x17c], P1, P2 ;  /* 0x00005f000d007a0c */ /* 0x000fe40000f26720 */
[----:B------:R-:W-:-:S11]  /*17a0*/  CS2R R12, SRZ ;  /* 0x00000000000c7805 */ /* 0x000fd6000001ff00 */
[----:B------:R-:W-:-:S05]  /*17b0*/  @!P1 IADD3 R14, P2, R15, R14, RZ ;  /* 0x0000000e0f0e9210 */ /* 0x000fca0007f5e0ff */
[----:B------:R-:W-:Y:S01]  /*17c0*/  @!P1 IMAD.X R35, R34, 0x1, R35, P2 ;  /* 0x0000000122239824 */ /* 0x000fe200010e0623 */
[----:B0-----:R-:W-:-:S04]  /*17d0*/  @!P1 LEA R16, P2, R14, c[0x0][0x168], 0x4 ;  /* 0x00005a000e109a11 */ /* 0x001fc800078420ff */
[----:B------:R-:W-:Y:S02]  /*17e0*/  @!P1 LEA.HI.X R17, R14, c[0x0][0x16c], R35, 0x4, P2 ;  /* 0x00005b000e119a11 */ /* 0x000fe400010f2423 */
[----:B------:R-:W-:-:S06]  /*17f0*/  CS2R R14, SRZ ;  /* 0x00000000000e7805 */ /* 0x000fcc000001ff00 */
[----:B------:R-:W2:Y:S01]  /*1800*/  @!P1 LDG.E.128 R12, [R16.64] ;  /* 0x0000000c100c9981 */ /* 0x000ea2000c1e1d00 */
[----:B------:R-:W-:Y:S02]  /*1810*/  IMAD R37, R37, 0x30, RZ ;  /* 0x0000003025257824 */ /* 0x000fe400078e02ff */
[----:B------:R-:W-:-:S04]  /*1820*/  IMAD.WIDE.U32 R42, R22, 0x30, R20 ;  /* 0x00000030162a7825 */ /* 0x000fc800078e0014 */
[----:B------:R-:W-:Y:S01]  /*1830*/  IMAD.IADD R43, R43, 0x1, R37 ;  /* 0x000000012b2b7824 */ /* 0x000fe200078e0225 */
[----:B--2---:R0:W-:Y:S04]  /*1840*/  STG.E.128 [R32.64], R12 ;  /* 0x0000000c20007986 */ /* 0x0041e8000c101d0c */
.L_x_65:
[----:B------:R-:W-:Y:S01]  /*1850*/  @P0 CALL.REL.NOINC `(.L_x_62) ;  /* 0x0000001000000944 */ /* 0x000fe20003c00000 */
[----:B------:R-:W-:Y:S05]  /*1860*/  BRA `(.L_x_66) ;  /* 0xfffff01000007947 */ /* 0x000fea000383ffff */
.L_x_62:
        /* <DEDUP_REMOVED lines=8> */
.L_x_67:
[----:B------:R-:W-:Y:S05]  /*18f0*/  EXIT ;  /* 0x000000000000794d */ /* 0x000fea0003800000 */
        .weak           $__internal_4_$__cuda_sm20_div_s64
        .type           $__internal_4_$__cuda_sm20_div_s64,@function
        .size           $__internal_4_$__cuda_sm20_div_s64,(.L_x_102 - $__internal_4_$__cuda_sm20_div_s64)
$__internal_4_$__cuda_sm20_div_s64:
        /* <DEDUP_REMOVED lines=83> */
[----:B------:R-:W-:Y:S06]  /*1e30*/  RET.REL.NODEC R2 `(_ZN2at6native13im2col_kernelIN3c107complexIdEEEEvlPKT_llllllllllllPS5_) ;  /* 0xffffe1c002007950 */ /* 0x000fec0003c3ffff */
.L_x_69:
        /* <DEDUP_REMOVED lines=12> */
.L_x_102:


//--------------------- .text._ZN2at6native13im2col_kernelIfEEvlPKT_llllllllllllPS2_ --------------------------
	.section	.text._ZN2at6native13im2col_kernelIfEEvlPKT_llllllllllllPS2_,"ax",@progbits
	.sectioninfo	@"SHI_REGISTERS=56"
	.align	128
        .global         _ZN2at6native13im2col_kernelIfEEvlPKT_llllllllllllPS2_
        .type           _ZN2at6native13im2col_kernelIfEEvlPKT_llllllllllllPS2_,@function
        .size           _ZN2at6native13im2col_kernelIfEEvlPKT_llllllllllllPS2_,(.L_x_103 - _ZN2at6native13im2col_kernelIfEEvlPKT_llllllllllllPS2_)
        .other          _ZN2at6native13im2col_kernelIfEEvlPKT_llllllllllllPS2_,@"STO_CUDA_ENTRY STV_DEFAULT"
_ZN2at6native13im2col_kernelIfEEvlPKT_llllllllllllPS2_:
.text._ZN2at6native13im2col_kernelIfEEvlPKT_llllllllllllPS2_:
        /* <DEDUP_REMOVED lines=15> */
.L_x_82:
        /* <DEDUP_REMOVED lines=9> */
[----:B------:R-:W-:Y:S05]  /*0180*/  CALL.REL.NOINC `($__internal_5_$__cuda_sm20_div_s64) ;  /* 0x0000178000007944 */ /* 0x000fea0003c00000 */
[----:B------:R-:W-:Y:S01]  /*0190*/  IADD3 R7, P0, RZ, -R24, RZ ;  /* 0x80000018ff077210 */ /* 0x000fe20007f1e0ff */
[----:B------:R-:W-:-:S03]  /*01a0*/  IMAD.MOV.U32 R2, RZ, RZ, R0 ;  /* 0x000000ffff027224 */ /* 0x000fc600078e0000 */
[----:B------:R-:W-:Y:S01]  /*01b0*/  IADD3.X R6, RZ, ~R25, RZ, P0, !PT ;  /* 0x80000019ff067210 */ /* 0x000fe200007fe4ff */
[----:B------:R-:W-:-:S04]  /*01c0*/  IMAD.WIDE.U32 R4, R7, c[0x0][0x1c8], R2 ;  /* 0x0000720007047a25 */ /* 0x000fc800078e0002 */
[----:B------:R-:W-:Y:S02]  /*01d0*/  IMAD R6, R6, c[0x0][0x1c8], RZ ;  /* 0x0000720006067a24 */ /* 0x000fe400078e02ff */
[----:B------:R-:W-:Y:S02]  /*01e0*/  IMAD.MOV.U32 R2, RZ, RZ, R4 ;  /* 0x000000ffff027224 */ /* 0x000fe400078e0004 */
[----:B------:R-:W-:Y:S01]  /*01f0*/  IMAD R7, R7, c[0x0][0x1cc], R6 ;  /* 0x0000730007077a24 */ /* 0x000fe200078e0206 */
[----:B------:R-:W-:-:S03]  /*0200*/  MOV R6, R24 ;  /* 0x0000001800067202 */ /* 0x000fc60000000f00 */
[----:B------:R-:W-:Y:S02]  /*0210*/  IMAD.IADD R5, R5, 0x1, R7 ;  /* 0x0000000105057824 */ /* 0x000fe400078e0207 */
[----:B------:R-:W-:Y:S01]  /*0220*/  IMAD.MOV.U32 R7, RZ, RZ, R25 ;  /* 0x000000ffff077224 */ /* 0x000fe200078e0019 */
[----:B------:R-:W-:Y:S05]  /*0230*/  BRA `(.L_x_72) ;  /* 0x0000016000007947 */ /* 0x000fea0003800000 */
.L_x_71:
        /* <DEDUP_REMOVED lines=21> */
[----:B------:R-:W-:Y:S02]  /*0390*/  IMAD.MOV.U32 R7, RZ, RZ, RZ ;  /* 0x000000ffff077224 */ /* 0x000fe400078e00ff */
.L_x_72:
[----:B------:R-:W-:Y:S05]  /*03a0*/  BSYNC B0 ;  /* 0x0000000000007941 */ /* 0x000fea0003800000 */
.L_x_70:
        /* <DEDUP_REMOVED lines=9> */
[----:B------:R-:W-:Y:S05]  /*0440*/  CALL.REL.NOINC `($__internal_5_$__cuda_sm20_div_s64) ;  /* 0x000014c000007944 */ /* 0x000fea0003c00000 */
[----:B------:R-:W-:-:S04]  /*0450*/  IADD3 R9, P0, RZ, -R24, RZ ;  /* 0x80000018ff097210 */ /* 0x000fc80007f1e0ff */
[----:B------:R-:W-:Y:S01]  /*0460*/  IADD3.X R4, RZ, ~R25, RZ, P0, !PT ;  /* 0x80000019ff047210 */ /* 0x000fe200007fe4ff */
[----:B------:R-:W-:-:S04]  /*0470*/  IMAD.WIDE.U32 R6, R9, c[0x0][0x1c0], R6 ;  /* 0x0000700009067a25 */ /* 0x000fc800078e0006 */
[----:B------:R-:W-:-:S04]  /*0480*/  IMAD R4, R4, c[0x0][0x1c0], RZ ;  /* 0x0000700004047a24 */ /* 0x000fc800078e02ff */
[----:B------:R-:W-:Y:S02]  /*0490*/  IMAD R9, R9, c[0x0][0x1c4], R4 ;  /* 0x0000710009097a24 */ /* 0x000fe400078e0204 */
[----:B------:R-:W-:Y:S02]  /*04a0*/  IMAD.MOV.U32 R4, RZ, RZ, R6 ;  /* 0x000000ffff047224 */ /* 0x000fe400078e0006 */
[----:B------:R-:W-:Y:S01]  /*04b0*/  IMAD.IADD R7, R7, 0x1, R9 ;  /* 0x0000000107077824 */ /* 0x000fe200078e0209 */
[----:B------:R-:W-:Y:S05]  /*04c0*/  BRA `(.L_x_75) ;  /* 0x0000016000007947 */ /* 0x000fea0003800000 */
.L_x_74:
[----:B------:R-:W0:Y:S01]  /*04d0*/  I2F.U32.RP R4, c[0x0][0x1c0] ;  /* 0x0000700000047b06 */ /* 0x000e220000209000 */
[----:B------:R-:W-:Y:S02]  /*04e0*/  ISETP.NE.U32.AND P2, PT, RZ, c[0x0][0x1c0], PT ;  /* 0x00007000ff007a0c */ /* 0x000fe40003f45070 */
[----:B------:R-:W-:-:S05]  /*04f0*/  MOV R25, RZ ;  /* 0x000000ff00197202 */ /* 0x000fca0000000f00 */
        /* <DEDUP_REMOVED lines=19> */
.L_x_75:
[----:B------:R-:W-:Y:S05]  /*0630*/  BSYNC B0 ;  /* 0x0000000000007941 */ /* 0x000fea0003800000 */
.L_x_73:
        /* <DEDUP_REMOVED lines=10> */
[----:B------:R-:W-:Y:S02]  /*06e0*/  IMAD R6, R6, c[0x0][0x180], RZ ;  /* 0x0000600006067a24 */ /* 0x000fe400078e02ff */
[----:B------:R-:W-:-:S04]  /*06f0*/  IMAD.WIDE.U32 R8, R11, c[0x0][0x180], RZ ;  /* 0x000060000b087a25 */ /* 0x000fc800078e00ff */
[----:B------:R-:W-:Y:S02]  /*0700*/  IMAD R11, R11, c[0x0][0x184], R6 ;  /* 0x000061000b0b7a24 */ /* 0x000fe400078e0206 */
[----:B------:R-:W-:Y:S02]  /*0710*/  IMAD.MOV.U32 R15, RZ, RZ, 0x3 ;  /* 0x00000003ff0f7424 */ /* 0x000fe400078e00ff */
[----:B------:R-:W-:Y:S02]  /*0720*/  IMAD.IADD R6, R9, 0x1, R11 ;  /* 0x0000000109067824 */ /* 0x000fe400078e020b */
[----:B------:R-:W-:-:S04]  /*0730*/  IMAD.WIDE.U32 R10, R8, c[0x0][0x1c0], RZ ;  /* 0x00007000080a7a25 */ /* 0x000fc800078e00ff */
[----:B------:R-:W-:Y:S01]  /*0740*/  IMAD R9, R6, c[0x0][0x1c0], RZ ;  /* 0x0000700006097a24 */ /* 0x000fe200078e02ff */
[----:B------:R-:W-:Y:S01]  /*0750*/  MOV R6, R4 ;  /* 0x0000000400067202 */ /* 0x000fe20000000f00 */
[----:B------:R-:W-:Y:S02]  /*0760*/  IMAD.MOV.U32 R48, RZ, RZ, RZ ;  /* 0x000000ffff307224 */ /* 0x000fe400078e00ff */
[----:B------:R-:W-:Y:S02]  /*0770*/  IMAD R9, R8, c[0x0][0x1c4], R9 ;  /* 0x0000710008097a24 */ /* 0x000fe400078e0209 */
[----:B------:R-:W-:-:S04]  /*0780*/  IMAD.WIDE.U32 R12, R24, R10, R6 ;  /* 0x0000000a180c7225 */ /* 0x000fc800078e0006 */
[----:B------:R-:W-:Y:S02]  /*0790*/  IMAD.IADD R9, R11, 0x1, R9 ;  /* 0x000000010b097824 */ /* 0x000fe400078e0209 */
[----:B------:R-:W-:Y:S02]  /*07a0*/  IMAD R11, R15, c[0x0][0x1bc], RZ ;  /* 0x00006f000f0b7a24 */ /* 0x000fe400078e02ff */
[----:B------:R-:W-:-:S04]  /*07b0*/  IMAD R9, R9, R24, RZ ;  /* 0x0000001809097224 */ /* 0x000fc800078e02ff */
[----:B------:R-:W-:Y:S02]  /*07c0*/  IMAD R9, R25, R10, R9 ;  /* 0x0000000a19097224 */ /* 0x000fe400078e0209 */
[----:B------:R-:W-:Y:S02]  /*07d0*/  IMAD.MOV.U32 R10, RZ, RZ, R2 ;  /* 0x000000ffff0a7224 */ /* 0x000fe400078e0002 */
[----:B------:R-:W-:Y:S02]  /*07e0*/  IMAD.IADD R6, R13, 0x1, R9 ;  /* 0x000000010d067824 */ /* 0x000fe400078e0209 */
[----:B------:R-:W-:-:S04]  /*07f0*/  IMAD.WIDE.U32 R8, R15, c[0x0][0x1b8], R26 ;  /* 0x00006e000f087a25 */ /* 0x000fc800078e001a */
[----:B------:R-:W-:Y:S02]  /*0800*/  IMAD R13, R6, c[0x0][0x1c8], RZ ;  /* 0x00007200060d7a24 */ /* 0x000fe400078e02ff */
[----:B------:R-:W-:Y:S01]  /*0810*/  IMAD.IADD R9, R9, 0x1, R11 ;  /* 0x0000000109097824 */ /* 0x000fe200078e020b */
[----:B------:R-:W-:Y:S01]  /*0820*/  MOV R11, R5 ;  /* 0x00000005000b7202 */ /* 0x000fe20000000f00 */
[C---:B------:R-:W-:Y:S02]  /*0830*/  IMAD R39, R12.reuse, c[0x0][0x1cc], R13 ;  /* 0x000073000c277a24 */ /* 0x040fe400078e020d */
[----:B------:R-:W-:Y:S02]  /*0840*/  IMAD R13, R5, c[0x0][0x1a8], RZ ;  /* 0x00006a00050d7a24 */ /* 0x000fe400078e02ff */
[----:B------:R-:W-:-:S04]  /*0850*/  IMAD.WIDE.U32 R10, R12, c[0x0][0x1c8], R10 ;  /* 0x000072000c0a7a25 */ /* 0x000fc800078e000a */
[----:B------:R-:W-:Y:S01]  /*0860*/  IMAD.WIDE.U32 R26, R2, c[0x0][0x1a8], R26 ;  /* 0x00006a00021a7a25 */ /* 0x000fe200078e001a */
[----:B------:R-:W-:-:S03]  /*0870*/  LEA R38, P0, R10, c[0x0][0x1d0], 0x2 ;  /* 0x000074000a267a11 */ /* 0x000fc600078010ff */
[C---:B------:R-:W-:Y:S02]  /*0880*/  IMAD R13, R2.reuse, c[0x0][0x1ac], R13 ;  /* 0x00006b00020d7a24 */ /* 0x040fe400078e020d */
[----:B------:R-:W-:Y:S02]  /*0890*/  IMAD.IADD R39, R11, 0x1, R39 ;  /* 0x000000010b277824 */ /* 0x000fe400078e0227 */
[----:B------:R-:W-:Y:S01]  /*08a0*/  IMAD.WIDE.U32 R28, R2, c[0x0][0x1a8], R8 ;  /* 0x00006a00021c7a25 */ /* 0x000fe200078e0008 */
[----:B------:R-:W-:Y:S02]  /*08b0*/  IADD3 R11, R27, R13, RZ ;  /* 0x0000000d1b0b7210 */ /* 0x000fe40007ffe0ff */
[----:B------:R-:W-:Y:S01]  /*08c0*/  LEA.HI.X R39, R10, c[0x0][0x1d4], R39, 0x2, P0 ;  /* 0x000075000a277a11 */ /* 0x000fe200000f1427 */
[----:B------:R-:W-:Y:S02]  /*08d0*/  IMAD.MOV.U32 R8, RZ, RZ, RZ ;  /* 0x000000ffff087224 */ /* 0x000fe400078e00ff */
[----:B------:R-:W-:-:S02]  /*08e0*/  IMAD.IADD R13, R13, 0x1, R29 ;  /* 0x000000010d0d7824 */ /* 0x000fc400078e021d */
.L_x_80:
[----:B------:R-:W-:Y:S01]  /*08f0*/  ULDC.64 UR4, c[0x0][0x190] ;  /* 0x0000640000047ab9 */ /* 0x000fe20000000a00 */
[----:B-1----:R-:W-:Y:S01]  /*0900*/  IMAD R9, R7, c[0x0][0x1a0], RZ ;  /* 0x0000680007097a24 */ /* 0x002fe200078e02ff */
[----:B------:R-:W-:Y:S01]  /*0910*/  UIADD3 UR4, UP0, URZ, -UR4, URZ ;  /* 0x800000043f047290 */ /* 0x000fe2000ff1e03f */
[----:B------:R-:W-:-:S02]  /*0920*/  IMAD R17, R48, c[0x0][0x1b0], RZ ;  /* 0x00006c0030117a24 */ /* 0x000fc400078e02ff */
[----:B------:R-:W-:Y:S01]  /*0930*/  IMAD R9, R4, c[0x0][0x1a4], R9 ;  /* 0x0000690004097a24 */ /* 0x000fe200078e0209 */
[----:B------:R-:W-:Y:S01]  /*0940*/  UIADD3.X UR5, URZ, ~UR5, URZ, UP0, !UPT ;  /* 0x800000053f057290 */ /* 0x000fe200087fe43f */
[----:B------:R-:W-:Y:S02]  /*0950*/  IMAD.MOV.U32 R6, RZ, RZ, c[0x0][0x18c] ;  /* 0x00006300ff067624 */ /* 0x000fe400078e00ff */
[----:B------:R-:W-:Y:S02]  /*0960*/  IMAD.U32 R14, RZ, RZ, UR4 ;  /* 0x00000004ff0e7e24 */ /* 0x000fe4000f8e00ff */
[----:B------:R-:W-:Y:S02]  /*0970*/  IMAD R17, R8, c[0x0][0x1b4], R17 ;  /* 0x00006d0008117a24 */ /* 0x000fe400078e0211 */
[----:B------:R-:W-:Y:S02]  /*0980*/  IMAD.U32 R15, RZ, RZ, UR5 ;  /* 0x00000005ff0f7e24 */ /* 0x000fe4000f8e00ff */
[----:B------:R-:W-:-:S02]  /*0990*/  IMAD.MOV.U32 R47, RZ, RZ, RZ ;  /* 0x000000ffff2f7224 */ /* 0x000fc400078e00ff */
[----:B------:R-:W-:-:S04]  /*09a0*/  IMAD.WIDE.U32 R14, R4, c[0x0][0x1a0], R14 ;  /* 0x00006800040e7a25 */ /* 0x000fc800078e000e */
[----:B------:R-:W-:Y:S01]  /*09b0*/  IMAD.MOV.U32 R19, RZ, RZ, RZ ;  /* 0x000000ffff137224 */ /* 0x000fe200078e00ff */
[----:B------:R-:W-:Y:S01]  /*09c0*/  IADD3 R15, R15, R9, RZ ;  /* 0x000000090f0f7210 */ /* 0x000fe20007ffe0ff */
[----:B------:R-:W-:-:S04]  /*09d0*/  IMAD.MOV.U32 R9, RZ, RZ, c[0x0][0x188] ;  /* 0x00006200ff097624 */ /* 0x000fc800078e00ff */
[C---:B0-----:R-:W-:Y:S01]  /*09e0*/  IMAD.WIDE.U32 R30, R8.reuse, c[0x0][0x1b0], R14 ;  /* 0x00006c00081e7a25 */ /* 0x041fe200078e000e */
[----:B------:R-:W-:Y:S02]  /*09f0*/  IADD3 R10, P1, R9, -0x1, RZ ;  /* 0xffffffff090a7810 */ /* 0x000fe40007f3e0ff */
[----:B------:R-:W-:Y:S01]  /*0a00*/  IADD3 R8, P2, R8, 0x1, RZ ;  /* 0x0000000108087810 */ /* 0x000fe20007f5e0ff */
[----:B------:R-:W-:Y:S01]  /*0a10*/  IMAD R15, R25, c[0x0][0x170], RZ ;  /* 0x00005c00190f7a24 */ /* 0x000fe200078e02ff */
[----:B------:R-:W-:Y:S01]  /*0a20*/  ISETP.GE.U32.AND P0, PT, R10, 0x3, PT ;  /* 0x000000030a00780c */ /* 0x000fe20003f06070 */
[----:B------:R-:W-:Y:S01]  /*0a30*/  IMAD.IADD R33, R31, 0x1, R17 ;  /* 0x000000011f217824 */ /* 0x000fe200078e0211 */
[----:B------:R-:W-:Y:S01]  /*0a40*/  IADD3.X R6, R6, -0x1, RZ, P1, !PT ;  /* 0xffffffff06067810 */ /* 0x000fe20000ffe4ff */
[----:B------:R-:W-:Y:S01]  /*0a50*/  IMAD R17, R24, c[0x0][0x174], R15 ;  /* 0x00005d0018117a24 */ /* 0x000fe200078e020f */
[----:B------:R-:W-:Y:S02]  /*0a60*/  MOV R32, R30 ;  /* 0x0000001e00207202 */ /* 0x000fe40000000f00 */
[----:B------:R-:W-:-:S02]  /*0a70*/  ISETP.GE.U32.AND.EX P0, PT, R6, RZ, PT, P0 ;  /* 0x000000ff0600720c */ /* 0x000fc40003f06100 */
[----:B------:R-:W-:Y:S01]  /*0a80*/  MOV R10, R26 ;  /* 0x0000001a000a7202 */ /* 0x000fe20000000f00 */
[----:B------:R-:W-:-:S04]  /*0a90*/  IMAD.WIDE.U32 R14, R24, c[0x0][0x170], R32 ;  /* 0x00005c00180e7a25 */ /* 0x000fc800078e0020 */
[----:B------:R-:W-:Y:S02]  /*0aa0*/  IMAD.IADD R17, R15, 0x1, R17 ;  /* 0x000000010f117824 */ /* 0x000fe400078e0211 */
[----:B------:R-:W-:-:S04]  /*0ab0*/  IMAD.WIDE.U32 R34, R14, c[0x0][0x178], R10 ;  /* 0x00005e000e227a25 */ /* 0x000fc800078e000a */
[----:B------:R-:W-:-:S04]  /*0ac0*/  IMAD R17, R17, c[0x0][0x178], RZ ;  /* 0x00005e0011117a24 */ /* 0x000fc800078e02ff */
[----:B------:R-:W-:Y:S01]  /*0ad0*/  IMAD R12, R14, c[0x0][0x17c], R17 ;  /* 0x00005f000e0c7a24 */ /* 0x000fe200078e0211 */
[----:B------:R-:W-:Y:S05]  /*0ae0*/  @!P0 BRA `(.L_x_77) ;  /* 0x0000083000008947 */ /* 0x000fea0003800000 */
[----:B------:R-:W-:Y:S01]  /*0af0*/  IMAD.MOV.U32 R15, RZ, RZ, c[0x0][0x1b8] ;  /* 0x00006e00ff0f7624 */ /* 0x000fe200078e00ff */
[----:B------:R-:W-:Y:S01]  /*0b00*/  MOV R18, R28 ;  /* 0x0000001c00127202 */ /* 0x000fe20000000f00 */
[----:B------:R-:W-:Y:S01]  /*0b10*/  IMAD.MOV.U32 R6, RZ, RZ, 0x1 ;  /* 0x00000001ff067424 */ /* 0x000fe200078e00ff */
[----:B------:R-:W-:Y:S01]  /*0b20*/  ULDC.64 UR8, c[0x0][0x1c0] ;  /* 0x0000700000087ab9 */ /* 0x000fe20000000a00 */
[----:B------:R-:W-:Y:S01]  /*0b30*/  IMAD.MOV.U32 R46, RZ, RZ, c[0x0][0x1bc] ;  /* 0x00006f00ff2e7624 */ /* 0x000fe200078e00ff */
[----:B------:R-:W-:Y:S01]  /*0b40*/  LEA R16, P0, R15, -c[0x0][0x198], 0x1 ;  /* 0x800066000f107a11 */ /* 0x000fe200078008ff */
[----:B------:R-:W-:Y:S01]  /*0b50*/  IMAD R19, R5, c[0x0][0x1a8], RZ ;  /* 0x00006a0005137a24 */ /* 0x000fe200078e02ff */
[C---:B------:R-:W-:Y:S01]  /*0b60*/  SHF.L.U64.HI R6, R15.reuse, R6, c[0x0][0x1bc] ;  /* 0x00006f000f067619 */ /* 0x040fe20000010206 */
[----:B------:R-:W-:Y:S01]  /*0b70*/  ULDC.64 UR10, c[0x0][0x1c8] ;  /* 0x00007200000a7ab9 */ /* 0x000fe20000000a00 */
[----:B------:R-:W-:Y:S01]  /*0b80*/  IADD3 R20, P1, R15, -c[0x0][0x198], RZ ;  /* 0x800066000f147a10 */ /* 0x000fe20007f3e0ff */
[----:B------:R-:W-:Y:S01]  /*0b90*/  IMAD R37, R2, c[0x0][0x1ac], R19 ;  /* 0x00006b0002257a24 */ /* 0x000fe200078e0213 */
[----:B------:R-:W-:Y:S01]  /*0ba0*/  IADD3.X R17, R6, ~c[0x0][0x19c], RZ, P0, !PT ;  /* 0x8000670006117a10 */ /* 0x000fe200007fe4ff */
[----:B------:R-:W-:Y:S01]  /*0bb0*/  IMAD.MOV.U32 R19, RZ, RZ, R13 ;  /* 0x000000ffff137224 */ /* 0x000fe200078e000d */
[----:B------:R-:W-:Y:S01]  /*0bc0*/  IADD3.X R21, R46, ~c[0x0][0x19c], RZ, P1, !PT ;  /* 0x800067002e157a10 */ /* 0x000fe20000ffe4ff */
[----:B------:R-:W-:Y:S01]  /*0bd0*/  UIMAD UR6, UR8, UR11, URZ ;  /* 0x0000000b080672a4 */ /* 0x000fe2000f8e023f */
[----:B------:R-:W-:Y:S01]  /*0be0*/  LOP3.LUT R42, R9, 0x3, RZ, 0xc0, !PT ;  /* 0x00000003092a7812 */ /* 0x000fe200078ec0ff */
[C---:B------:R-:W-:Y:S01]  /*0bf0*/  IMAD.WIDE.U32 R16, R2.reuse, c[0x0][0x1a8], R16 ;  /* 0x00006a0002107a25 */ /* 0x040fe200078e0010 */
[----:B------:R-:W-:Y:S01]  /*0c00*/  UIMAD.WIDE.U32 UR4, UR8, UR10, URZ ;  /* 0x0000000a080472a5 */ /* 0x000fe2000f8e003f */
[----:B------:R-:W-:Y:S01]  /*0c10*/  SHF.L.U64.HI R44, R15, 0x2, R46 ;  /* 0x000000020f2c7819 */ /* 0x000fe2000001022e */
[----:B------:R-:W-:Y:S01]  /*0c20*/  UIMAD UR6, UR10, UR9, UR6 ;  /* 0x000000090a0672a4 */ /* 0x000fe2000f8e0206 */
[----:B------:R-:W-:Y:S01]  /*0c30*/  IMAD.WIDE.U32 R20, R2, c[0x0][0x1a8], R20 ;  /* 0x00006a0002147a25 */ /* 0x000fe200078e0014 */
[----:B------:R-:W-:-:S02]  /*0c40*/  IADD3 R42, P3, R42, -c[0x0][0x188], RZ ;  /* 0x800062002a2a7a10 */ /* 0x000fc40007f7e0ff */
[----:B------:R-:W-:Y:S01]  /*0c50*/  UIADD3 UR5, UR5, UR6, URZ ;  /* 0x0000000605057290 */ /* 0x000fe2000fffe03f */
[----:B------:R-:W-:Y:S01]  /*0c60*/  IMAD.WIDE.U32 R18, R14, c[0x0][0x178], R18 ;  /* 0x00005e000e127a25 */ /* 0x000fe200078e0012 */
[----:B------:R-:W-:Y:S01]  /*0c70*/  MOV R9, R11 ;  /* 0x0000000b00097202 */ /* 0x000fe20000000f00 */
[----:B------:R-:W-:Y:S01]  /*0c80*/  USHF.L.U32 UR6, UR4, 0x2, URZ ;  /* 0x0000000204067899 */ /* 0x000fe2000800063f */
[----:B------:R-:W-:Y:S01]  /*0c90*/  SHF.L.U64.HI R46, R15, 0x4, R46 ;  /* 0x000000040f2e7819 */ /* 0x000fe2000001022e */
[C---:B------:R-:W-:Y:S01]  /*0ca0*/  IMAD.IADD R23, R37.reuse, 0x1, R17 ;  /* 0x0000000125177824 */ /* 0x040fe200078e0211 */
[----:B------:R-:W-:Y:S01]  /*0cb0*/  IADD3 R17, R12, R19, RZ ;  /* 0x000000130c117210 */ /* 0x000fe20007ffe0ff */
[----:B------:R-:W-:Y:S01]  /*0cc0*/  IMAD.IADD R21, R37, 0x1, R21 ;  /* 0x0000000125157824 */ /* 0x000fe200078e0215 */
[----:B------:R-:W-:Y:S01]  /*0cd0*/  USHF.L.U64.HI UR4, UR4, 0x2, UR5 ;  /* 0x0000000204047899 */ /* 0x000fe20008010205 */
[----:B------:R-:W-:Y:S01]  /*0ce0*/  IMAD.MOV.U32 R22, RZ, RZ, R16 ;  /* 0x000000ffff167224 */ /* 0x000fe200078e0010 */
[----:B------:R-:W-:Y:S01]  /*0cf0*/  LEA R16, P0, R18, c[0x0][0x168], 0x2 ;  /* 0x00005a0012107a11 */ /* 0x000fe200078010ff */
[----:B------:R-:W-:-:S03]  /*0d00*/  IMAD.WIDE.U32 R36, R14, c[0x0][0x178], R20 ;  /* 0x00005e000e247a25 */ /* 0x000fc600078e0014 */
[----:B------:R-:W-:Y:S01]  /*0d10*/  LEA.HI.X R21, R18, c[0x0][0x16c], R17, 0x2, P0 ;  /* 0x00005b0012157a11 */ /* 0x000fe200000f1411 */
[----:B------:R-:W-:Y:S01]  /*0d20*/  IMAD.WIDE.U32 R22, R14, c[0x0][0x178], R22 ;  /* 0x00005e000e167a25 */ /* 0x000fe200078e0016 */
[----:B------:R-:W-:Y:S02]  /*0d30*/  LEA R18, P0, R36, c[0x0][0x168], 0x2 ;  /* 0x00005a0024127a11 */ /* 0x000fe400078010ff */
[C---:B------:R-:W-:Y:S01]  /*0d40*/  IADD3 R17, R12.reuse, R35, RZ ;  /* 0x000000230c117210 */ /* 0x040fe20007ffe0ff */
[----:B------:R-:W-:Y:S01]  /*0d50*/  IMAD.IADD R23, R12, 0x1, R23 ;  /* 0x000000010c177824 */ /* 0x000fe200078e0217 */
[----:B------:R-:W-:Y:S01]  /*0d60*/  LEA R6, P1, R22, c[0x0][0x168], 0x2 ;  /* 0x00005a0016067a11 */ /* 0x000fe200078210ff */
[----:B------:R-:W-:Y:S02]  /*0d70*/  IMAD.IADD R43, R12, 0x1, R37 ;  /* 0x000000010c2b7824 */ /* 0x000fe400078e0225 */
        /* <DEDUP_REMOVED lines=11> */
.L_x_78:
[----:B------:R-:W-:Y:S01]  /*0e30*/  LOP3.LUT R22, R9, R33, RZ, 0xfc, !PT ;  /* 0x0000002109167212 */ /* 0x000fe200078efcff */
[----:B------:R-:W-:Y:S01]  /*0e40*/  IMAD.MOV.U32 R51, RZ, RZ, RZ ;  /* 0x000000ffff337224 */ /* 0x000fe200078e00ff */
[----:B------:R-:W-:Y:S02]  /*0e50*/  ISETP.GE.U32.AND P3, PT, R10, c[0x0][0x178], PT ;  /* 0x00005e000a007a0c */ /* 0x000fe40003f66070 */
[----:B------:R-:W-:-:S04]  /*0e60*/  ISETP.LT.OR P1, PT, R22, RZ, P0 ;  /* 0x000000ff1600720c */ /* 0x000fc80000721670 */
[----:B------:R-:W-:-:S13]  /*0e70*/  ISETP.GE.OR.EX P1, PT, R9, c[0x0][0x17c], P1, P3 ;  /* 0x00005f0009007a0c */ /* 0x000fda0000f26730 */
[----:B------:R-:W-:Y:S01]  /*0e80*/  @!P1 MOV R36, R20 ;  /* 0x0000001400249202 */ /* 0x000fe20000000f00 */
[----:B------:R-:W-:-:S05]  /*0e90*/  @!P1 IMAD.MOV.U32 R37, RZ, RZ, R17 ;  /* 0x000000ffff259224 */ /* 0x000fca00078e0011 */
[----:B0-----:R0:W2:Y:S01]  /*0ea0*/  @!P1 LDG.E R51, [R36.64] ;  /* 0x0000000c24339981 */ /* 0x0010a2000c1e1900 */
[----:B------:R-:W-:Y:S01]  /*0eb0*/  IADD3 R40, P1, R10, c[0x0][0x1b8], RZ ;  /* 0x00006e000a287a10 */ /* 0x000fe20007f3e0ff */
[----:B------:R-:W-:-:S03]  /*0ec0*/  IMAD.MOV.U32 R49, RZ, RZ, RZ ;  /* 0x000000ffff317224 */ /* 0x000fc600078e00ff */
[----:B------:R-:W-:Y:S02]  /*0ed0*/  IADD3.X R41, R9, c[0x0][0x1bc], RZ, P1, !PT ;  /* 0x00006f0009297a10 */ /* 0x000fe40000ffe4ff */
[----:B------:R-:W-:Y:S01]  /*0ee0*/  ISETP.GE.U32.AND P3, PT, R40, c[0x0][0x178], PT ;  /* 0x00005e0028007a0c */ /* 0x000fe20003f66070 */
[----:B------:R-:W-:Y:S01]  /*0ef0*/  IMAD.MOV.U32 R40, RZ, RZ, R38 ;  /* 0x000000ffff287224 */ /* 0x000fe200078e0026 */
[----:B------:R-:W-:-:S04]  /*0f00*/  LOP3.LUT R22, R41, R33, RZ, 0xfc, !PT ;  /* 0x0000002129167212 */ /* 0x000fc800078efcff */
[----:B------:R-:W-:-:S04]  /*0f10*/  ISETP.LT.OR P1, PT, R22, RZ, P0 ;  /* 0x000000ff1600720c */ /* 0x000fc80000721670 */
[----:B------:R-:W-:Y:S02]  /*0f20*/  ISETP.GE.OR.EX P1, PT, R41, c[0x0][0x17c], P1, P3 ;  /* 0x00005f0029007a0c */ /* 0x000fe40000f26730 */
[----:B------:R-:W-:Y:S01]  /*0f30*/  MOV R41, R39 ;  /* 0x0000002700297202 */ /* 0x000fe20000000f00 */
[----:B------:R-:W-:Y:S01]  /*0f40*/  IMAD.MOV.U32 R22, RZ, RZ, c[0x0][0x1cc] ;  /* 0x00007300ff167624 */ /* 0x000fe200078e00ff */
[----:B0-----:R-:W-:-:S03]  /*0f50*/  MOV R37, c[0x0][0x1c8] ;  /* 0x0000720000257a02 */ /* 0x001fc60000000f00 */
[----:B------:R-:W-:-:S04]  /*0f60*/  IMAD R22, R22, c[0x0][0x1c0], RZ ;  /* 0x0000700016167a24 */ /* 0x000fc800078e02ff */
[C---:B------:R-:W-:Y:S02]  /*0f70*/  IMAD R53, R37.reuse, c[0x0][0x1c4], R22 ;  /* 0x0000710025357a24 */ /* 0x040fe400078e0216 */
[----:B------:R-:W-:Y:S01]  /*0f80*/  IMAD.WIDE.U32 R36, R37, c[0x0][0x1c0], RZ ;  /* 0x0000700025247a25 */ /* 0x000fe200078e00ff */
[----:B--2---:R0:W-:Y:S03]  /*0f90*/  STG.E [R40.64], R51 ;  /* 0x0000003328007986 */ /* 0x0041e6000c10190c */
[----:B0-----:R-:W-:Y:S02]  /*0fa0*/  @!P1 IMAD.MOV.U32 R40, RZ, RZ, R18 ;  /* 0x000000ffff289224 */ /* 0x001fe400078e0012 */
[----:B------:R-:W-:-:S05]  /*0fb0*/  @!P1 IMAD.MOV.U32 R41, RZ, RZ, R43 ;  /* 0x000000ffff299224 */ /* 0x000fca00078e002b */
[----:B------:R0:W2:Y:S01]  /*0fc0*/  @!P1 LDG.E R49, [R40.64] ;  /* 0x0000000c28319981 */ /* 0x0000a2000c1e1900 */
[----:B------:R-:W-:Y:S01]  /*0fd0*/  IMAD.IADD R37, R37, 0x1, R53 ;  /* 0x0000000125257824 */ /* 0x000fe200078e0235 */
[C---:B------:R-:W-:Y:S01]  /*0fe0*/  LEA R38, P1, R36.reuse, R38, 0x2 ;  /* 0x0000002624267211 */ /* 0x040fe200078210ff */
[----:B------:R-:W-:Y:S01]  /*0ff0*/  IMAD.MOV.U32 R53, RZ, RZ, c[0x0][0x1b8] ;  /* 0x00006e00ff357624 */ /* 0x000fe200078e00ff */
[----:B------:R-:W-:Y:S01]  /*1000*/  HFMA2.MMA R51, -RZ, RZ, 0, 0 ;  /* 0x00000000ff337435 */ /* 0x000fe200000001ff */
[----:B------:R-:W-:Y:S01]  /*1010*/  IMAD.MOV.U32 R50, RZ, RZ, c[0x0][0x1bc] ;  /* 0x00006f00ff327624 */ /* 0x000fe200078e00ff */
[----:B------:R-:W-:Y:S02]  /*1020*/  LEA.HI.X R39, R36, R39, R37, 0x2, P1 ;  /* 0x0000002724277211 */ /* 0x000fe400008f1425 */
[----:B------:R-:W-:-:S04]  /*1030*/  LEA R22, P1, R53, R10, 0x1 ;  /* 0x0000000a35167211 */ /* 0x000fc800078208ff */
[----:B0-----:R-:W-:Y:S02]  /*1040*/  LEA.HI.X R41, R53, R9, R50, 0x1, P1 ;  /* 0x0000000935297211 */ /* 0x001fe400008f0c32 */
[----:B------:R-:W-:Y:S02]  /*1050*/  ISETP.GE.U32.AND P3, PT, R22, c[0x0][0x178], PT ;  /* 0x00005e0016007a0c */ /* 0x000fe40003f66070 */
[----:B------:R-:W-:-:S04]  /*1060*/  LOP3.LUT R22, R41, R33, RZ, 0xfc, !PT ;  /* 0x0000002129167212 */ /* 0x000fc800078efcff */
[----:B------:R-:W-:-:S04]  /*1070*/  ISETP.LT.OR P1, PT, R22, RZ, P0 ;  /* 0x000000ff1600720c */ /* 0x000fc80000721670 */
[----:B------:R-:W-:-:S13]  /*1080*/  ISETP.GE.OR.EX P1, PT, R41, c[0x0][0x17c], P1, P3 ;  /* 0x00005f0029007a0c */ /* 0x000fda0000f26730 */
[----:B------:R-:W-:Y:S01]  /*1090*/  @!P1 IMAD.MOV.U32 R22, RZ, RZ, R6 ;  /* 0x000000ffff169224 */ /* 0x000fe200078e0006 */
[----:B--2---:R0:W-:Y:S04]  /*10a0*/  STG.E [R38.64], R49 ;  /* 0x0000003126007986 */ /* 0x0041e8000c10190c */
[----:B------:R-:W2:Y:S01]  /*10b0*/  @!P1 LDG.E R51, [R22.64] ;  /* 0x0000000c16339981 */ /* 0x000ea2000c1e1900 */
[----:B------:R-:W-:Y:S02]  /*10c0*/  IMAD.MOV.U32 R40, RZ, RZ, R10 ;  /* 0x000000ffff287224 */ /* 0x000fe400078e000a */
[----:B------:R-:W-:-:S04]  /*10d0*/  IMAD.MOV.U32 R41, RZ, RZ, R9 ;  /* 0x000000ffff297224 */ /* 0x000fc800078e0009 */
[----:B------:R-:W-:-:S04]  /*10e0*/  IMAD.WIDE.U32 R40, R53, 0x3, R40 ;  /* 0x0000000335287825 */ /* 0x000fc800078e0028 */
[----:B0-----:R-:W-:Y:S01]  /*10f0*/  IMAD R49, R50, 0x3, RZ ;  /* 0x0000000332317824 */ /* 0x001fe200078e02ff */
[----:B------:R-:W-:-:S04]  /*1100*/  ISETP.GE.U32.AND P3, PT, R40, c[0x0][0x178], PT ;  /* 0x00005e0028007a0c */ /* 0x000fc80003f66070 */
[----:B------:R-:W-:Y:S01]  /*1110*/  IADD3 R41, R41, R49, RZ ;  /* 0x0000003129297210 */ /* 0x000fe20007ffe0ff */
[----:B------:R-:W-:-:S03]  /*1120*/  IMAD.MOV.U32 R49, RZ, RZ, RZ ;  /* 0x000000ffff317224 */ /* 0x000fc600078e00ff */
[----:B------:R-:W-:-:S04]  /*1130*/  LOP3.LUT R40, R41, R33, RZ, 0xfc, !PT ;  /* 0x0000002129287212 */ /* 0x000fc800078efcff */
[----:B------:R-:W-:-:S04]  /*1140*/  ISETP.LT.OR P1, PT, R40, RZ, P0 ;  /* 0x000000ff2800720c */ /* 0x000fc80000721670 */
[----:B------:R-:W-:Y:S02]  /*1150*/  ISETP.GE.OR.EX P1, PT, R41, c[0x0][0x17c], P1, P3 ;  /* 0x00005f0029007a0c */ /* 0x000fe40000f26730 */
[----:B------:R-:W-:-:S04]  /*1160*/  LEA R38, P3, R36, R38, 0x2 ;  /* 0x0000002624267211 */ /* 0x000fc800078610ff */
[----:B------:R-:W-:-:S07]  /*1170*/  LEA.HI.X R39, R36, R39, R37, 0x2, P3 ;  /* 0x0000002724277211 */ /* 0x000fce00018f1425 */
[----:B------:R-:W-:Y:S02]  /*1180*/  @!P1 IMAD.MOV.U32 R36, RZ, RZ, R16 ;  /* 0x000000ffff249224 */ /* 0x000fe400078e0010 */
[----:B------:R-:W-:Y:S01]  /*1190*/  @!P1 IMAD.MOV.U32 R37, RZ, RZ, R21 ;  /* 0x000000ffff259224 */ /* 0x000fe200078e0015 */
[----:B--2---:R0:W-:Y:S04]  /*11a0*/  STG.E [R38.64], R51 ;  /* 0x0000003326007986 */ /* 0x0041e8000c10190c */
[----:B------:R-:W2:Y:S01]  /*11b0*/  @!P1 LDG.E R49, [R36.64] ;  /* 0x0000000c24319981 */ /* 0x000ea2000c1e1900 */
[----:B------:R-:W-:Y:S02]  /*11c0*/  IADD3 R47, P3, R47, 0x4, RZ ;  /* 0x000000042f2f7810 */ /* 0x000fe40007f7e0ff */
[----:B------:R-:W-:-:S02]  /*11d0*/  IADD3 R40, P1, R38, UR6, RZ ;  /* 0x0000000626287c10 */ /* 0x000fc4000ff3e0ff */
[----:B------:R-:W-:Y:S02]  /*11e0*/  IADD3.X R19, RZ, R19, RZ, P3, !PT ;  /* 0x00000013ff137210 */ /* 0x000fe40001ffe4ff */
[----:B------:R-:W-:Y:S02]  /*11f0*/  IADD3 R22, P3, R47, R42, RZ ;  /* 0x0000002a2f167210 */ /* 0x000fe40007f7e0ff */
[----:B------:R-:W-:Y:S02]  /*1200*/  IADD3.X R41, R39, UR4, RZ, P1, !PT ;  /* 0x0000000427297c10 */ /* 0x000fe40008ffe4ff */
[----:B------:R-:W-:Y:S01]  /*1210*/  ISETP.NE.U32.AND P1, PT, R22, RZ, PT ;  /* 0x000000ff1600720c */ /* 0x000fe20003f25070 */
[----:B------:R-:W-:Y:S01]  /*1220*/  IMAD.X R22, R19, 0x1, R14, P3 ;  /* 0x0000000113167824 */ /* 0x000fe200018e060e */
[----:B------:R-:W-:Y:S02]  /*1230*/  LEA R10, P3, R15, R10, 0x2 ;  /* 0x0000000a0f0a7211 */ /* 0x000fe400078610ff */
[----:B0-----:R-:W-:-:S02]  /*1240*/  IADD3 R38, P5, R40, UR6, RZ ;  /* 0x0000000628267c10 */ /* 0x001fc4000ffbe0ff */
[----:B------:R-:W-:Y:S01]  /*1250*/  ISETP.NE.AND.EX P1, PT, R22, RZ, PT, P1 ;  /* 0x000000ff1600720c */ /* 0x000fe20003f25310 */
[----:B------:R-:W-:Y:S01]  /*1260*/  IMAD.X R9, R9, 0x1, R44, P3 ;  /* 0x0000000109097824 */ /* 0x000fe200018e062c */
[----:B------:R-:W-:Y:S02]  /*1270*/  IADD3.X R39, R41, UR4, RZ, P5, !PT ;  /* 0x0000000429277c10 */ /* 0x000fe4000affe4ff */
[-C--:B------:R-:W-:Y:S02]  /*1280*/  IADD3 R20, P4, R20, R45.reuse, RZ ;  /* 0x0000002d14147210 */ /* 0x080fe40007f9e0ff */
[-C--:B------:R-:W-:Y:S02]  /*1290*/  IADD3 R6, P5, R6, R45.reuse, RZ ;  /* 0x0000002d06067210 */ /* 0x080fe40007fbe0ff */
[-C--:B------:R-:W-:Y:S01]  /*12a0*/  IADD3 R16, P6, R16, R45.reuse, RZ ;  /* 0x0000002d10107210 */ /* 0x080fe20007fde0ff */
[--C-:B------:R-:W-:Y:S01]  /*12b0*/  IMAD.X R17, R17, 0x1, R46.reuse, P4 ;  /* 0x0000000111117824 */ /* 0x100fe200020e062e */
[----:B------:R-:W-:Y:S01]  /*12c0*/  IADD3 R18, P3, R18, R45, RZ ;  /* 0x0000002d12127210 */ /* 0x000fe20007f7e0ff */
[----:B------:R-:W-:-:S02]  /*12d0*/  IMAD.X R23, R23, 0x1, R46, P5 ;  /* 0x0000000117177824 */ /* 0x000fc400028e062e */
[----:B------:R-:W-:Y:S01]  /*12e0*/  IMAD.X R21, R21, 0x1, R46, P6 ;  /* 0x0000000115157824 */ /* 0x000fe200030e062e */
[----:B------:R-:W-:Y:S01]  /*12f0*/  IADD3.X R43, R43, R46, RZ, P3, !PT ;  /* 0x0000002e2b2b7210 */ /* 0x000fe20001ffe4ff */
[----:B--2---:R0:W-:Y:S01]  /*1300*/  STG.E [R40.64], R49 ;  /* 0x0000003128007986 */ /* 0x0041e2000c10190c */
[----:B------:R-:W-:Y:S05]  /*1310*/  @P1 BRA `(.L_x_78) ;  /* 0xfffffb1000001947 */ /* 0x000fea000383ffff */
.L_x_77:
[----:B------:R-:W-:Y:S01]  /*1320*/  IMAD.MOV.U32 R16, RZ, RZ, c[0x0][0x188] ;  /* 0x00006200ff107624 */ /* 0x000fe200078e00ff */
[----:B------:R-:W-:Y:S01]  /*1330*/  IADD3.X R48, RZ, R48, RZ, P2, !PT ;  /* 0x00000030ff307210 */ /* 0x000fe200017fe4ff */
[----:B------:R-:W-:Y:S01]  /*1340*/  IMAD.IADD R9, R35, 0x1, R12 ;  /* 0x0000000123097824 */ /* 0x000fe200078e020c */
[----:B------:R-:W-:Y:S02]  /*1350*/  ISETP.GE.U32.AND P0, PT, R8, c[0x0][0x180], PT ;  /* 0x0000600008007a0c */ /* 0x000fe40003f06070 */
[----:B------:R-:W-:Y:S02]  /*1360*/  LOP3.LUT P1, RZ, R16, 0x3, RZ, 0xc0, !PT ;  /* 0x0000000310ff7812 */ /* 0x000fe4000782c0ff */
[----:B------:R-:W-:-:S11]  /*1370*/  ISETP.GE.AND.EX P0, PT, R48, c[0x0][0x184], PT, P0 ;  /* 0x0000610030007a0c */ /* 0x000fd60003f06300 */
[----:B------:R-:W-:Y:S05]  /*1380*/  @!P1 BRA `(.L_x_79) ;  /* 0x000004d000009947 */ /* 0x000fea0003800000 */
[----:B------:R-:W-:Y:S01]  /*1390*/  IMAD R6, R19, c[0x0][0x1b8], RZ ;  /* 0x00006e0013067a24 */ /* 0x000fe200078e02ff */
[----:B------:R-:W-:Y:S01]  /*13a0*/  ISETP.GE.U32.AND P1, PT, R30, c[0x0][0x170], PT ;  /* 0x00005c001e007a0c */ /* 0x000fe20003f26070 */
[----:B------:R-:W-:Y:S02]  /*13b0*/  IMAD.MOV.U32 R10, RZ, RZ, R26 ;  /* 0x000000ffff0a7224 */ /* 0x000fe400078e001a */
[----:B------:R-:W-:Y:S01]  /*13c0*/  IMAD R23, R47, c[0x0][0x1bc], R6 ;  /* 0x00006f002f177a24 */ /* 0x000fe200078e0206 */
[----:B------:R-:W-:Y:S01]  /*13d0*/  ISETP.GE.AND.EX P1, PT, R33, c[0x0][0x174], PT, P1 ;  /* 0x00005d0021007a0c */ /* 0x000fe20003f26310 */
[----:B------:R-:W-:-:S04]  /*13e0*/  IMAD.WIDE.U32 R14, R47, c[0x0][0x1b8], R10 ;  /* 0x00006e002f0e7a25 */ /* 0x000fc800078e000a */
[----:B------:R-:W-:Y:S01]  /*13f0*/  IMAD.IADD R15, R15, 0x1, R23 ;  /* 0x000000010f0f7824 */ /* 0x000fe200078e0217 */
[----:B------:R-:W-:Y:S01]  /*1400*/  ISETP.GE.U32.AND P3, PT, R14, c[0x0][0x178], PT ;  /* 0x00005e000e007a0c */ /* 0x000fe20003f66070 */
[----:B------:R-:W-:-:S03]  /*1410*/  IMAD.MOV.U32 R21, RZ, RZ, RZ ;  /* 0x000000ffff157224 */ /* 0x000fc600078e00ff */
        /* <DEDUP_REMOVED lines=9> */
[----:B------:R-:W2:Y:S01]  /*14b0*/  @!P2 LDG.E R21, [R18.64] ;  /* 0x0000000c1215a981 */ /* 0x000ea2000c1e1900 */
[----:B------:R-:W-:Y:S01]  /*14c0*/  LOP3.LUT R12, R16, 0x3, RZ, 0xc0, !PT ;  /* 0x00000003100c7812 */ /* 0x000fe200078ec0ff */
[----:B------:R-:W-:Y:S01]  /*14d0*/  IMAD.MOV.U32 R6, RZ, RZ, c[0x0][0x1c8] ;  /* 0x00007200ff067624 */ /* 0x000fe200078e00ff */
[----:B------:R-:W-:Y:S01]  /*14e0*/  MOV R10, c[0x0][0x1cc] ;  /* 0x00007300000a7a02 */ /* 0x000fe20000000f00 */
[----:B------:R-:W-:Y:S01]  /*14f0*/  IMAD.MOV.U32 R14, RZ, RZ, R38 ;  /* 0x000000ffff0e7224 */ /* 0x000fe200078e0026 */
[----:B------:R-:W-:Y:S01]  /*1500*/  ISETP.NE.U32.AND P2, PT, R12, 0x1, PT ;  /* 0x000000010c00780c */ /* 0x000fe20003f45070 */
[----:B------:R-:W-:-:S03]  /*1510*/  IMAD.WIDE.U32 R16, R6, c[0x0][0x1c0], RZ ;  /* 0x0000700006107a25 */ /* 0x000fc600078e00ff */
[----:B------:R-:W-:Y:S01]  /*1520*/  ISETP.NE.AND.EX P2, PT, RZ, RZ, PT, P2 ;  /* 0x000000ffff00720c */ /* 0x000fe20003f45320 */
[----:B------:R-:W-:-:S04]  /*1530*/  IMAD R15, R10, c[0x0][0x1c0], RZ ;  /* 0x000070000a0f7a24 */ /* 0x000fc800078e02ff */
[----:B------:R-:W-:-:S04]  /*1540*/  IMAD R15, R6, c[0x0][0x1c4], R15 ;  /* 0x00007100060f7a24 */ /* 0x000fc800078e020f */
[----:B0-----:R-:W-:Y:S01]  /*1550*/  IMAD.IADD R41, R17, 0x1, R15 ;  /* 0x0000000111297824 */ /* 0x001fe200078e020f */
[----:B------:R-:W-:Y:S01]  /*1560*/  MOV R15, R39 ;  /* 0x00000027000f7202 */ /* 0x000fe20000000f00 */
[----:B--2---:R0:W-:Y:S02]  /*1570*/  STG.E [R38.64], R21 ;  /* 0x0000001526007986 */ /* 0x0041e4000c10190c */
[----:B0-----:R-:W-:-:S04]  /*1580*/  LEA R38, P3, R16, R38, 0x2 ;  /* 0x0000002610267211 */ /* 0x001fc800078610ff */
[----:B------:R-:W-:Y:S01]  /*1590*/  LEA.HI.X R39, R16, R39, R41, 0x2, P3 ;  /* 0x0000002710277211 */ /* 0x000fe200018f1429 */
[----:B------:R-:W-:Y:S05]  /*15a0*/  @!P2 BRA `(.L_x_79) ;  /* 0x000002b00000a947 */ /* 0x000fea0003800000 */
[----:B------:R-:W-:Y:S02]  /*15b0*/  IMAD.MOV.U32 R20, RZ, RZ, c[0x0][0x1b8] ;  /* 0x00006e00ff147624 */ /* 0x000fe400078e00ff */
[----:B------:R-:W-:Y:S02]  /*15c0*/  IMAD.MOV.U32 R37, RZ, RZ, RZ ;  /* 0x000000ffff257224 */ /* 0x000fe400078e00ff */
[----:B------:R-:W-:-:S04]  /*15d0*/  IMAD.WIDE.U32 R20, R47, R20, c[0x0][0x1b8] ;  /* 0x00006e002f147625 */ /* 0x000fc800078e0014 */
[----:B------:R-:W-:Y:S01]  /*15e0*/  IMAD.IADD R10, R23, 0x1, R21 ;  /* 0x00000001170a7824 */ /* 0x000fe200078e0215 */
[----:B------:R-:W-:-:S04]  /*15f0*/  IADD3 R18, P2, R26, R20, RZ ;  /* 0x000000141a127210 */ /* 0x000fc80007f5e0ff */
[----:B------:R-:W-:Y:S01]  /*1600*/  ISETP.GE.U32.AND P3, PT, R18, c[0x0][0x178], PT ;  /* 0x00005e0012007a0c */ /* 0x000fe20003f66070 */
[----:B------:R-:W-:-:S05]  /*1610*/  IMAD.X R19, R10, 0x1, R11, P2 ;  /* 0x000000010a137824 */ /* 0x000fca00010e060b */
[----:B------:R-:W-:-:S04]  /*1620*/  LOP3.LUT R6, R19, R33, RZ, 0xfc, !PT ;  /* 0x0000002113067212 */ /* 0x000fc800078efcff */
[----:B------:R-:W-:-:S04]  /*1630*/  ISETP.LT.OR P2, PT, R6, RZ, P1 ;  /* 0x000000ff0600720c */ /* 0x000fc80000f41670 */
[----:B------:R-:W-:-:S13]  /*1640*/  ISETP.GE.OR.EX P2, PT, R19, c[0x0][0x17c], P2, P3 ;  /* 0x00005f0013007a0c */ /* 0x000fda0001746730 */
[----:B------:R-:W-:-:S04]  /*1650*/  @!P2 IADD3 R6, P3, R34, R20, RZ ;  /* 0x000000142206a210 */ /* 0x000fc80007f7e0ff */
[----:B------:R-:W-:Y:S02]  /*1660*/  @!P2 IADD3.X R19, R10, R9, RZ, P3, !PT ;  /* 0x000000090a13a210 */ /* 0x000fe40001ffe4ff */
[----:B------:R-:W-:-:S04]  /*1670*/  @!P2 LEA R22, P3, R6, c[0x0][0x168], 0x2 ;  /* 0x00005a000616aa11 */ /* 0x000fc800078610ff */
[----:B------:R-:W-:-:S05]  /*1680*/  @!P2 LEA.HI.X R23, R6, c[0x0][0x16c], R19, 0x2, P3 ;  /* 0x00005b000617aa11 */ /* 0x000fca00018f1413 */
[----:B------:R-:W2:Y:S01]  /*1690*/  @!P2 LDG.E R37, [R22.64] ;  /* 0x0000000c1625a981 */ /* 0x000ea2000c1e1900 */
[CC--:B------:R-:W-:Y:S02]  /*16a0*/  LEA R30, P2, R16.reuse, R14.reuse, 0x2 ;  /* 0x0000000e101e7211 */ /* 0x0c0fe400078410ff */
[C---:B------:R-:W-:Y:S02]  /*16b0*/  LEA R18, P3, R16.reuse, R14, 0x3 ;  /* 0x0000000e10127211 */ /* 0x040fe400078618ff */
[-CC-:B------:R-:W-:Y:S02]  /*16c0*/  LEA.HI.X R31, R16, R15.reuse, R41.reuse, 0x2, P2 ;  /* 0x0000000f101f7211 */ /* 0x180fe400010f1429 */
[----:B------:R-:W-:Y:S01]  /*16d0*/  ISETP.NE.U32.AND P2, PT, R12, 0x2, PT ;  /* 0x000000020c00780c */ /* 0x000fe20003f45070 */
[----:B------:R-:W-:Y:S01]  /*16e0*/  IMAD.MOV.U32 R38, RZ, RZ, R18 ;  /* 0x000000ffff267224 */ /* 0x000fe200078e0012 */
[----:B------:R-:W-:Y:S02]  /*16f0*/  LEA.HI.X R19, R16, R15, R41, 0x3, P3 ;  /* 0x0000000f10137211 */ /* 0x000fe400018f1c29 */
[----:B------:R-:W-:-:S03]  /*1700*/  ISETP.NE.AND.EX P2, PT, RZ, RZ, PT, P2 ;  /* 0x000000ffff00720c */ /* 0x000fc60003f45320 */
[----:B------:R-:W-:Y:S01]  /*1710*/  IMAD.MOV.U32 R39, RZ, RZ, R19 ;  /* 0x000000ffff277224 */ /* 0x000fe200078e0013 */
[----:B--2---:R0:W-:Y:S09]  /*1720*/  STG.E [R30.64], R37 ;  /* 0x000000251e007986 */ /* 0x0041f2000c10190c */
[----:B------:R-:W-:Y:S05]  /*1730*/  @!P2 BRA `(.L_x_79) ;  /* 0x000001200000a947 */ /* 0x000fea0003800000 */
[----:B------:R-:W-:-:S04]  /*1740*/  IADD3 R21, P2, R20, c[0x0][0x1b8], RZ ;  /* 0x00006e0014157a10 */ /* 0x000fc80007f5e0ff */
[----:B------:R-:W-:Y:S02]  /*1750*/  IADD3.X R10, R10, c[0x0][0x1bc], RZ, P2, !PT ;  /* 0x00006f000a0a7a10 */ /* 0x000fe400017fe4ff */
[----:B------:R-:W-:-:S04]  /*1760*/  IADD3 R6, P2, R21, R26, RZ ;  /* 0x0000001a15067210 */ /* 0x000fc80007f5e0ff */
[----:B------:R-:W-:Y:S02]  /*1770*/  IADD3.X R17, R10, R11, RZ, P2, !PT ;  /* 0x0000000b0a117210 */ /* 0x000fe400017fe4ff */
[----:B------:R-:W-:Y:S02]  /*1780*/  ISETP.GE.U32.AND P2, PT, R6, c[0x0][0x178], PT ;  /* 0x00005e0006007a0c */ /* 0x000fe40003f46070 */
[----:B------:R-:W-:-:S04]  /*1790*/  LOP3.LUT R32, R17, R33, RZ, 0xfc, !PT ;  /* 0x0000002111207212 */ /* 0x000fc800078efcff */
[----:B------:R-:W-:-:S04]  /*17a0*/  ISETP.LT.OR P1, PT, R32, RZ, P1 ;  /* 0x000000ff2000720c */ /* 0x000fc80000f21670 */
[----:B------:R-:W-:-:S13]  /*17b0*/  ISETP.GE.OR.EX P1, PT, R17, c[0x0][0x17c], P1, P2 ;  /* 0x00005f0011007a0c */ /* 0x000fda0000f26720 */
[----:B------:R-:W-:-:S05]  /*17c0*/  @!P1 IADD3 R34, P2, R21, R34, RZ ;  /* 0x0000002215229210 */ /* 0x000fca0007f5e0ff */
[----:B------:R-:W-:Y:S01]  /*17d0*/  @!P1 IMAD.X R9, R10, 0x1, R9, P2 ;  /* 0x000000010a099824 */ /* 0x000fe200010e0609 */
[----:B------:R-:W-:-:S04]  /*17e0*/  @!P1 LEA R20, P2, R34, c[0x0][0x168], 0x2 ;  /* 0x00005a0022149a11 */ /* 0x000fc800078410ff */
[----:B------:R-:W-:Y:S01]  /*17f0*/  @!P1 LEA.HI.X R21, R34, c[0x0][0x16c], R9, 0x2, P2 ;  /* 0x00005b0022159a11 */ /* 0x000fe200010f1409 */
[----:B------:R-:W-:-:S06]  /*1800*/  IMAD.MOV.U32 R9, RZ, RZ, RZ ;  /* 0x000000ffff097224 */ /* 0x000fcc00078e00ff */
[----:B------:R-:W2:Y:S01]  /*1810*/  @!P1 LDG.E R9, [R20.64] ;  /* 0x0000000c14099981 */ /* 0x000ea2000c1e1900 */
[----:B------:R-:W-:Y:S02]  /*1820*/  IMAD R17, R41, 0xc, RZ ;  /* 0x0000000c29117824 */ /* 0x000fe400078e02ff */
[----:B------:R-:W-:-:S04]  /*1830*/  IMAD.WIDE.U32 R38, R16, 0xc, R14 ;  /* 0x0000000c10267825 */ /* 0x000fc800078e000e */
[----:B------:R-:W-:Y:S01]  /*1840*/  IMAD.IADD R39, R39, 0x1, R17 ;  /* 0x0000000127277824 */ /* 0x000fe200078e0211 */
[----:B--2---:R1:W-:Y:S04]  /*1850*/  STG.E [R18.64], R9 ;  /* 0x0000000912007986 */ /* 0x0043e8000c10190c */
.L_x_79:
[----:B------:R-:W-:Y:S01]  /*1860*/  @P0 CALL.REL.NOINC `(.L_x_76) ;  /* 0x0000001000000944 */ /* 0x000fe20003c00000 */
[----:B------:R-:W-:Y:S05]  /*1870*/  BRA `(.L_x_80) ;  /* 0xfffff07000007947 */ /* 0x000fea000383ffff */
.L_x_76:
        /* <DEDUP_REMOVED lines=8> */
.L_x_81:
[----:B------:R-:W-:Y:S05]  /*1900*/  EXIT ;  /* 0x000000000000794d */ /* 0x000fea0003800000 */
        .weak           $__internal_5_$__cuda_sm20_div_s64
        .type           $__internal_5_$__cuda_sm20_div_s64,@function
        .size           $__internal_5_$__cuda_sm20_div_s64,(.L_x_103 - $__internal_5_$__cuda_sm20_div_s64)
$__internal_5_$__cuda_sm20_div_s64:
        /* <DEDUP_REMOVED lines=83> */
[----:B------:R-:W-:Y:S06]  /*1e40*/  RET.REL.NODEC R8 `(_ZN2at6native13im2col_kernelIfEEvlPKT_llllllllllllPS2_) ;  /* 0xffffe1b008007950 */ /* 0x000fec0003c3ffff */
.L_x_83:
        /* <DEDUP_REMOVED lines=11> */
.L_x_103:


//--------------------- .text._ZN2at6native13im2col_kernelIdEEvlPKT_llllllllllllPS2_ --------------------------
	.section	.text._ZN2at6native13im2col_kernelIdEEvlPKT_llllllllllllPS2_,"ax",@progbits
	.sectioninfo	@"SHI_REGISTERS=58"
	.align	128
        .global         _ZN2at6native13im2col_kernelIdEEvlPKT_llllllllllllPS2_
        .type           _ZN2at6native13im2col_kernelIdEEvlPKT_llllllllllllPS2_,@function
        .size           _ZN2at6native13im2col_kernelIdEEvlPKT_llllllllllllPS2_,(.L_x_104 - _ZN2at6native13im2col_kernelIdEEvlPKT_llllllllllllPS2_)
        .other          _ZN2at6native13im2col_kernelIdEEvlPKT_llllllllllllPS2_,@"STO_CUDA_ENTRY STV_DEFAULT"
_ZN2at6native13im2col_kernelIdEEvlPKT_llllllllllllPS2_:
.text._ZN2at6native13im2col_kernelIdEEvlPKT_llllllllllllPS2_:
        /* <DEDUP_REMOVED lines=14> */
.L_x_96:
[----:B------:R-:W-:Y:S01]  /*00e0*/  LOP3.LUT R0, R7, c[0x0][0x1cc], RZ, 0xfc, !PT ;  /* 0x0000730007007a12 */ /* 0x000fe200078efcff */
[----:B------:R-:W-:Y:S03]  /*00f0*/  BSSY B0, `(.L_x_84) ;  /* 0x0000028000007945 */ /* 0x000fe60003800000 */
[----:B------:R-:W-:-:S13]  /*0100*/  ISETP.NE.U32.AND P0, PT, R0, RZ, PT ;  /* 0x000000ff0000720c */ /* 0x000fda0003f05070 */
[----:B01----:R-:W-:Y:S05]  /*0110*/  @!P0 BRA `(.L_x_85) ;  /* 0x000000f000008947 */ /* 0x003fea0003800000 */
[----:B------:R-:W-:Y:S01]  /*0120*/  MOV R18, R6 ;  /* 0x0000000600127202 */ /* 0x000fe20000000f00 */
[----:B------:R-:W-:Y:S01]  /*0130*/  IMAD.MOV.U32 R13, RZ, RZ, R7 ;  /* 0x000000ffff0d7224 */ /* 0x000fe200078e0007 */
[----:B------:R-:W-:Y:S01]  /*0140*/  MOV R0, 0x180 ;  /* 0x0000018000007802 */ /* 0x000fe20000000f00 */
[----:B------:R-:W-:Y:S02]  /*0150*/  IMAD.MOV.U32 R5, RZ, RZ, c[0x0][0x1c8] ;  /* 0x00007200ff057624 */ /* 0x000fe400078e00ff */
[----:B------:R-:W-:Y:S02]  /*0160*/  IMAD.MOV.U32 R4, RZ, RZ, c[0x0][0x1cc] ;  /* 0x00007300ff047624 */ /* 0x000fe400078e00ff */
[----:B------:R-:W-:Y:S05]  /*0170*/  CALL.REL.NOINC `($__internal_6_$__cuda_sm20_div_s64) ;  /* 0x000016f000007944 */ /* 0x000fea0003c00000 */
        /* <DEDUP_REMOVED lines=9> */
.L_x_85:
        /* <DEDUP_REMOVED lines=22> */
.L_x_86:
[----:B------:R-:W-:Y:S05]  /*0370*/  BSYNC B0 ;  /* 0x0000000000007941 */ /* 0x000fea0003800000 */
.L_x_84:
        /* <DEDUP_REMOVED lines=9> */
[----:B------:R-:W-:Y:S05]  /*0410*/  CALL.REL.NOINC `($__internal_6_$__cuda_sm20_div_s64) ;  /* 0x0000145000007944 */ /* 0x000fea0003c00000 */
[----:B------:R-:W-:-:S05]  /*0420*/  IADD3 R3, P0, RZ, -R22, RZ ;  /* 0x80000016ff037210 */ /* 0x000fca0007f1e0ff */
[----:B------:R-:W-:Y:S02]  /*0430*/  IMAD.X R0, RZ, RZ, ~R23, P0 ;  /* 0x000000ffff007224 */ /* 0x000fe400000e0e17 */
[----:B------:R-:W-:-:S04]  /*0440*/  IMAD.WIDE.U32 R10, R3, c[0x0][0x1c0], R10 ;  /* 0x00007000030a7a25 */ /* 0x000fc800078e000a */
[----:B------:R-:W-:-:S04]  /*0450*/  IMAD R0, R0, c[0x0][0x1c0], RZ ;  /* 0x0000700000007a24 */ /* 0x000fc800078e02ff */
[----:B------:R-:W-:-:S04]  /*0460*/  IMAD R3, R3, c[0x0][0x1c4], R0 ;  /* 0x0000710003037a24 */ /* 0x000fc800078e0200 */
[----:B------:R-:W-:Y:S01]  /*0470*/  IMAD.IADD R11, R11, 0x1, R3 ;  /* 0x000000010b0b7824 */ /* 0x000fe200078e0203 */
[----:B------:R-:W-:Y:S05]  /*0480*/  BRA `(.L_x_89) ;  /* 0x0000016000007947 */ /* 0x000fea0003800000 */
.L_x_88:
        /* <DEDUP_REMOVED lines=22> */
.L_x_89:
[----:B------:R-:W-:Y:S05]  /*05f0*/  BSYNC B0 ;  /* 0x0000000000007941 */ /* 0x000fea0003800000 */
.L_x_87:
        /* <DEDUP_REMOVED lines=13> */
[----:B------:R-:W-:Y:S02]  /*06d0*/  IMAD.MOV.U32 R15, RZ, RZ, 0x3 ;  /* 0x00000003ff0f7424 */ /* 0x000fe400078e00ff */
[----:B------:R-:W-:Y:S01]  /*06e0*/  IMAD.MOV.U32 R14, RZ, RZ, RZ ;  /* 0x000000ffff0e7224 */ /* 0x000fe200078e00ff */
        /* <DEDUP_REMOVED lines=13> */
[C---:B------:R-:W-:Y:S02]  /*07c0*/  IMAD R41, R12.reuse, c[0x0][0x1cc], R13 ;  /* 0x000073000c297a24 */ /* 0x040fe400078e020d */
[----:B------:R-:W-:-:S04]  /*07d0*/  IMAD.WIDE.U32 R4, R12, c[0x0][0x1c8], R8 ;  /* 0x000072000c047a25 */ /* 0x000fc800078e0008 */
[----:B------:R-:W-:Y:S01]  /*07e0*/  IMAD R13, R9, c[0x0][0x1a8], RZ ;  /* 0x00006a00090d7a24 */ /* 0x000fe200078e02ff */
[----:B------:R-:W-:Y:S01]  /*07f0*/  LEA R40, P0, R4, c[0x0][0x1d0], 0x3 ;  /* 0x0000740004287a11 */ /* 0x000fe200078018ff */
[----:B------:R-:W-:Y:S01]  /*0800*/  IMAD.WIDE.U32 R24, R8, c[0x0][0x1a8], R24 ;  /* 0x00006a0008187a25 */ /* 0x000fe200078e0018 */
[----:B------:R-:W-:-:S03]  /*0810*/  IADD3 R41, R5, R41, RZ ;  /* 0x0000002905297210 */ /* 0x000fc60007ffe0ff */
[----:B------:R-:W-:Y:S01]  /*0820*/  IMAD R17, R8, c[0x0][0x1ac], R13 ;  /* 0x00006b0008117a24 */ /* 0x000fe200078e020d */
[----:B------:R-:W-:Y:S01]  /*0830*/  LEA.HI.X R41, R4, c[0x0][0x1d4], R41, 0x3, P0 ;  /* 0x0000750004297a11 */ /* 0x000fe200000f1c29 */
[----:B------:R-:W-:-:S04]  /*0840*/  IMAD.WIDE.U32 R26, R8, c[0x0][0x1a8], R2 ;  /* 0x00006a00081a7a25 */ /* 0x000fc800078e0002 */
[----:B------:R-:W-:Y:S02]  /*0850*/  IMAD.IADD R15, R25, 0x1, R17 ;  /* 0x00000001190f7824 */ /* 0x000fe400078e0211 */
[----:B------:R-:W-:Y:S02]  /*0860*/  IMAD.MOV.U32 R13, RZ, RZ, RZ ;  /* 0x000000ffff0d7224 */ /* 0x000fe400078e00ff */
[----:B------:R-:W-:Y:S02]  /*0870*/  IMAD.IADD R17, R17, 0x1, R27 ;  /* 0x0000000111117824 */ /* 0x000fe400078e021b */
.L_x_94:
[----:B------:R-:W-:Y:S01]  /*0880*/  ULDC.64 UR4, c[0x0][0x190] ;  /* 0x0000640000047ab9 */ /* 0x000fe20000000a00 */
[----:B------:R-:W-:Y:S01]  /*0890*/  IMAD R5, R11, c[0x0][0x1a0], RZ ;  /* 0x000068000b057a24 */ /* 0x000fe200078e02ff */
[----:B------:R-:W-:Y:S01]  /*08a0*/  UIADD3 UR4, UP0, URZ, -UR4, URZ ;  /* 0x800000043f047290 */ /* 0x000fe2000ff1e03f */
[----:B------:R-:W-:Y:S01]  /*08b0*/  IMAD R0, R14, c[0x0][0x1b0], RZ ;  /* 0x00006c000e007a24 */ /* 0x000fe200078e02ff */
[----:B-1----:R-:W-:Y:S01]  /*08c0*/  MOV R18, R24 ;  /* 0x0000001800127202 */ /* 0x002fe20000000f00 */
[----:B------:R-:W-:Y:S01]  /*08d0*/  IMAD R5, R10, c[0x0][0x1a4], R5 ;  /* 0x000069000a057a24 */ /* 0x000fe200078e0205 */
[----:B------:R-:W-:Y:S01]  /*08e0*/  UIADD3.X UR5, URZ, ~UR5, URZ, UP0, !UPT ;  /* 0x800000053f057290 */ /* 0x000fe200087fe43f */
[----:B0-----:R-:W-:Y:S01]  /*08f0*/  IMAD.MOV.U32 R34, RZ, RZ, c[0x0][0x188] ;  /* 0x00006200ff227624 */ /* 0x001fe200078e00ff */
[----:B------:R-:W-:Y:S01]  /*0900*/  MOV R2, UR4 ;  /* 0x0000000400027c02 */ /* 0x000fe20008000f00 */
[----:B------:R-:W-:Y:S01]  /*0910*/  IMAD R31, R13, c[0x0][0x1b4], R0 ;  /* 0x00006d000d1f7a24 */ /* 0x000fe200078e0200 */
[----:B------:R-:W-:Y:S01]  /*0920*/  MOV R0, c[0x0][0x18c] ;  /* 0x0000630000007a02 */ /* 0x000fe20000000f00 */
[----:B------:R-:W-:Y:S01]  /*0930*/  IMAD.MOV.U32 R19, RZ, RZ, R15 ;  /* 0x000000ffff137224 */ /* 0x000fe200078e000f */
[----:B------:R-:W-:Y:S01]  /*0940*/  IADD3 R4, P1, R34, -0x1, RZ ;  /* 0xffffffff22047810 */ /* 0x000fe20007f3e0ff */
[----:B------:R-:W-:-:S02]  /*0950*/  IMAD.U32 R3, RZ, RZ, UR5 ;  /* 0x00000005ff037e24 */ /* 0x000fc4000f8e00ff */
[----:B------:R-:W-:Y:S01]  /*0960*/  IMAD.MOV.U32 R16, RZ, RZ, RZ ;  /* 0x000000ffff107224 */ /* 0x000fe200078e00ff */
[----:B------:R-:W-:Y:S01]  /*0970*/  ISETP.GE.U32.AND P0, PT, R4, 0x3, PT ;  /* 0x000000030400780c */ /* 0x000fe20003f06070 */
[----:B------:R-:W-:Y:S01]  /*0980*/  IMAD.WIDE.U32 R2, R10, c[0x0][0x1a0], R2 ;  /* 0x000068000a027a25 */ /* 0x000fe200078e0002 */
[----:B------:R-:W-:-:S03]  /*0990*/  IADD3.X R0, R0, -0x1, RZ, P1, !PT ;  /* 0xffffffff00007810 */ /* 0x000fc60000ffe4ff */
[----:B------:R-:W-:Y:S01]  /*09a0*/  IMAD.IADD R3, R3, 0x1, R5 ;  /* 0x0000000103037824 */ /* 0x000fe200078e0205 */
[----:B------:R-:W-:-:S03]  /*09b0*/  ISETP.GE.U32.AND.EX P0, PT, R0, RZ, PT, P0 ;  /* 0x000000ff0000720c */ /* 0x000fc60003f06100 */
[C---:B------:R-:W-:Y:S01]  /*09c0*/  IMAD.WIDE.U32 R28, R13.reuse, c[0x0][0x1b0], R2 ;  /* 0x00006c000d1c7a25 */ /* 0x040fe200078e0002 */
[----:B------:R-:W-:-:S03]  /*09d0*/  IADD3 R13, P2, R13, 0x1, RZ ;  /* 0x000000010d0d7810 */ /* 0x000fc60007f5e0ff */
[----:B------:R-:W-:Y:S02]  /*09e0*/  IMAD R3, R23, c[0x0][0x170], RZ ;  /* 0x00005c0017037a24 */ /* 0x000fe400078e02ff */
[----:B------:R-:W-:Y:S02]  /*09f0*/  IMAD.IADD R31, R29, 0x1, R31 ;  /* 0x000000011d1f7824 */ /* 0x000fe400078e021f */
[----:B------:R-:W-:Y:S02]  /*0a00*/  IMAD.MOV.U32 R30, RZ, RZ, R28 ;  /* 0x000000ffff1e7224 */ /* 0x000fe400078e001c */
[C---:B------:R-:W-:Y:S02]  /*0a10*/  IMAD R5, R22.reuse, c[0x0][0x174], R3 ;  /* 0x00005d0016057a24 */ /* 0x040fe400078e0203 */
[----:B------:R-:W-:-:S04]  /*0a20*/  IMAD.WIDE.U32 R2, R22, c[0x0][0x170], R30 ;  /* 0x00005c0016027a25 */ /* 0x000fc800078e001e */
[----:B------:R-:W-:Y:S02]  /*0a30*/  IMAD.IADD R5, R3, 0x1, R5 ;  /* 0x0000000103057824 */ /* 0x000fe400078e0205 */
[----:B------:R-:W-:-:S04]  /*0a40*/  IMAD.WIDE.U32 R32, R2, c[0x0][0x178], R18 ;  /* 0x00005e0002207a25 */ /* 0x000fc800078e0012 */
[----:B------:R-:W-:Y:S02]  /*0a50*/  IMAD R21, R5, c[0x0][0x178], RZ ;  /* 0x00005e0005157a24 */ /* 0x000fe400078e02ff */
[----:B------:R-:W-:Y:S02]  /*0a60*/  IMAD.MOV.U32 R5, RZ, RZ, RZ ;  /* 0x000000ffff057224 */ /* 0x000fe400078e00ff */
        /* <DEDUP_REMOVED lines=10> */
[----:B------:R-:W-:Y:S01]  /*0b10*/  IMAD.WIDE.U32 R20, R2, c[0x0][0x178], R16 ;  /* 0x00005e0002147a25 */ /* 0x000fe200078e0010 */
[----:B------:R-:W-:Y:S01]  /*0b20*/  IADD3 R36, P1, R19, -c[0x0][0x198], RZ ;  /* 0x8000660013247a10 */ /* 0x000fe20007f3e0ff */
[----:B------:R-:W-:Y:S01]  /*0b30*/  ULDC.64 UR10, c[0x0][0x1c8] ;  /* 0x00007200000a7ab9 */ /* 0x000fe20000000a00 */
[----:B------:R-:W-:Y:S01]  /*0b40*/  IADD3.X R5, R0, ~c[0x0][0x19c], RZ, P0, !PT ;  /* 0x8000670000057a10 */ /* 0x000fe200007fe4ff */
[----:B------:R-:W-:Y:S01]  /*0b50*/  IMAD R3, R8, c[0x0][0x1ac], R3 ;  /* 0x00006b0008037a24 */ /* 0x000fe200078e0203 */
[----:B------:R-:W-:Y:S01]  /*0b60*/  IADD3.X R37, R46, ~c[0x0][0x19c], RZ, P1, !PT ;  /* 0x800067002e257a10 */ /* 0x000fe20000ffe4ff */
[----:B------:R-:W-:Y:S01]  /*0b70*/  IMAD.IADD R43, R18, 0x1, R21 ;  /* 0x00000001122b7824 */ /* 0x000fe200078e0215 */
[----:B------:R-:W-:Y:S01]  /*0b80*/  LEA R42, P0, R20, c[0x0][0x168], 0x3 ;  /* 0x00005a00142a7a11 */ /* 0x000fe200078018ff */
[----:B------:R-:W-:Y:S01]  /*0b90*/  IMAD.WIDE.U32 R4, R8, c[0x0][0x1a8], R4 ;  /* 0x00006a0008047a25 */ /* 0x000fe200078e0004 */
[----:B------:R-:W-:Y:S01]  /*0ba0*/  UIMAD UR6, UR8, UR11, URZ ;  /* 0x0000000b080672a4 */ /* 0x000fe2000f8e023f */
[----:B------:R-:W-:Y:S01]  /*0bb0*/  LOP3.LUT R47, R34, 0x3, RZ, 0xc0, !PT ;  /* 0x00000003222f7812 */ /* 0x000fe200078ec0ff */
[----:B------:R-:W-:Y:S01]  /*0bc0*/  UIMAD.WIDE.U32 UR4, UR8, UR10, URZ ;  /* 0x0000000a080472a5 */ /* 0x000fe2000f8e003f */
[----:B------:R-:W-:Y:S01]  /*0bd0*/  IMAD.WIDE.U32 R36, R8, c[0x0][0x1a8], R36 ;  /* 0x00006a0008247a25 */ /* 0x000fe200078e0024 */
[----:B------:R-:W-:Y:S01]  /*0be0*/  LEA.HI.X R43, R20, c[0x0][0x16c], R43, 0x3, P0 ;  /* 0x00005b00142b7a11 */ /* 0x000fe200000f1c2b */
[----:B------:R-:W-:Y:S01]  /*0bf0*/  UIMAD UR6, UR10, UR9, UR6 ;  /* 0x000000090a0672a4 */ /* 0x000fe2000f8e0206 */
[----:B------:R-:W-:Y:S01]  /*0c00*/  IADD3 R47, P3, R47, -c[0x0][0x188], RZ ;  /* 0x800062002f2f7a10 */ /* 0x000fe20007f7e0ff */
[----:B------:R-:W-:Y:S01]  /*0c10*/  IMAD.IADD R5, R3, 0x1, R5 ;  /* 0x0000000103057824 */ /* 0x000fe200078e0205 */
[----:B------:R-:W-:Y:S01]  /*0c20*/  SHF.L.U64.HI R44, R19, 0x2, R46 ;  /* 0x00000002132c7819 */ /* 0x000fe2000001022e */
[----:B------:R-:W-:Y:S01]  /*0c30*/  IMAD.IADD R37, R3, 0x1, R37 ;  /* 0x0000000103257824 */ /* 0x000fe200078e0225 */
[----:B------:R-:W-:Y:S01]  /*0c40*/  UIADD3 UR5, UR5, UR6, URZ ;  /* 0x0000000605057290 */ /* 0x000fe2000fffe03f */
        /* <DEDUP_REMOVED lines=19> */
[----:B------:R-:W-:-:S02]  /*0d80*/  MOV R3, R15 ;  /* 0x0000000f00037202 */ /* 0x000fc40000000f00 */
[----:B------:R-:W-:Y:S02]  /*0d90*/  ISETP.GE.AND.EX P0, PT, R31, c[0x0][0x174], PT, P0 ;  /* 0x00005d001f007a0c */ /* 0x000fe40003f06300 */
[----:B------:R-:W-:Y:S02]  /*0da0*/  LEA.HI.X R21, R32, c[0x0][0x16c], R21, 0x3, P1 ;  /* 0x00005b0020157a11 */ /* 0x000fe400008f1c15 */
.L_x_92:
[----:B------:R-:W-:Y:S01]  /*0db0*/  LOP3.LUT R34, R3, R31, RZ, 0xfc, !PT ;  /* 0x0000001f03227212 */ /* 0x000fe200078efcff */
[----:B------:R-:W-:Y:S01]  /*0dc0*/  CS2R R52, SRZ ;  /* 0x0000000000347805 */ /* 0x000fe2000001ff00 */
[----:B------:R-:W-:Y:S02]  /*0dd0*/  ISETP.GE.U32.AND P3, PT, R4, c[0x0][0x178], PT ;  /* 0x00005e0004007a0c */ /* 0x000fe40003f66070 */
[----:B------:R-:W-:-:S04]  /*0de0*/  ISETP.LT.OR P1, PT, R34, RZ, P0 ;  /* 0x000000ff2200720c */ /* 0x000fc80000721670 */
[----:B------:R-:W-:-:S13]  /*0df0*/  ISETP.GE.OR.EX P1, PT, R3, c[0x0][0x17c], P1, P3 ;  /* 0x00005f0003007a0c */ /* 0x000fda0000f26730 */
[----:B------:R-:W-:Y:S02]  /*0e00*/  @!P1 IMAD.MOV.U32 R34, RZ, RZ, R2 ;  /* 0x000000ffff229224 */ /* 0x000fe400078e0002 */
[----:B------:R-:W-:-:S05]  /*0e10*/  @!P1 IMAD.MOV.U32 R35, RZ, RZ, R21 ;  /* 0x000000ffff239224 */ /* 0x000fca00078e0015 */
[----:B0-----:R0:W2:Y:S01]  /*0e20*/  @!P1 LDG.E.64 R52, [R34.64] ;  /* 0x0000000c22349981 */ /* 0x0010a2000c1e1b00 */
[----:B------:R-:W-:-:S04]  /*0e30*/  IADD3 R37, P1, R4, c[0x0][0x1b8], RZ ;  /* 0x00006e0004257a10 */ /* 0x000fc80007f3e0ff */
[----:B------:R-:W-:Y:S02]  /*0e40*/  IADD3.X R39, R3, c[0x0][0x1bc], RZ, P1, !PT ;  /* 0x00006f0003277a10 */ /* 0x000fe40000ffe4ff */
[----:B------:R-:W-:Y:S02]  /*0e50*/  ISETP.GE.U32.AND P3, PT, R37, c[0x0][0x178], PT ;  /* 0x00005e0025007a0c */ /* 0x000fe40003f66070 */
[----:B------:R-:W-:-:S04]  /*0e60*/  LOP3.LUT R36, R39, R31, RZ, 0xfc, !PT ;  /* 0x0000001f27247212 */ /* 0x000fc800078efcff */
[----:B------:R-:W-:Y:S02]  /*0e70*/  ISETP.LT.OR P1, PT, R36, RZ, P0 ;  /* 0x000000ff2400720c */ /* 0x000fe40000721670 */
[----:B------:R-:W-:Y:S02]  /*0e80*/  CS2R R36, SRZ ;  /* 0x0000000000247805 */ /* 0x000fe4000001ff00 */
[----:B------:R-:W-:-:S13]  /*0e90*/  ISETP.GE.OR.EX P1, PT, R39, c[0x0][0x17c], P1, P3 ;  /* 0x00005f0027007a0c */ /* 0x000fda0000f26730 */
[----:B------:R-:W-:Y:S01]  /*0ea0*/  @!P1 MOV R48, R0 ;  /* 0x0000000000309202 */ /* 0x000fe20000000f00 */
[----:B0-----:R-:W-:Y:S02]  /*0eb0*/  IMAD.MOV.U32 R34, RZ, RZ, c[0x0][0x1cc] ;  /* 0x00007300ff227624 */ /* 0x001fe400078e00ff */
[----:B------:R-:W-:Y:S02]  /*0ec0*/  IMAD.MOV.U32 R35, RZ, RZ, c[0x0][0x1c8] ;  /* 0x00007200ff237624 */ /* 0x000fe400078e00ff */
[----:B------:R-:W-:Y:S01]  /*0ed0*/  IMAD R34, R34, c[0x0][0x1c0], RZ ;  /* 0x0000700022227a24 */ /* 0x000fe200078e02ff */
[----:B--2---:R0:W-:Y:S04]  /*0ee0*/  STG.E.64 [R40.64], R52 ;  /* 0x0000003428007986 */ /* 0x0041e8000c101b0c */
[----:B------:R1:W2:Y:S01]  /*0ef0*/  @!P1 LDG.E.64 R36, [R48.64] ;  /* 0x0000000c30249981 */ /* 0x0002a2000c1e1b00 */
[----:B------:R-:W-:-:S02]  /*0f00*/  IMAD R55, R35, c[0x0][0x1c4], R34 ;  /* 0x0000710023377a24 */ /* 0x000fc400078e0222 */
[----:B------:R-:W-:-:S04]  /*0f10*/  IMAD.WIDE.U32 R34, R35, c[0x0][0x1c0], RZ ;  /* 0x0000700023227a25 */ /* 0x000fc800078e00ff */
[----:B------:R-:W-:Y:S01]  /*0f20*/  IMAD.IADD R55, R35, 0x1, R55 ;  /* 0x0000000123377824 */ /* 0x000fe200078e0237 */
[C---:B------:R-:W-:Y:S01]  /*0f30*/  LEA R38, P1, R34.reuse, R40, 0x3 ;  /* 0x0000002822267211 */ /* 0x040fe200078218ff */
[----:B0-----:R-:W-:Y:S01]  /*0f40*/  IMAD.MOV.U32 R53, RZ, RZ, c[0x0][0x1b8] ;  /* 0x00006e00ff357624 */ /* 0x001fe200078e00ff */
[----:B-1----:R-:W-:Y:S02]  /*0f50*/  MOV R48, c[0x0][0x1bc] ;  /* 0x00006f0000307a02 */ /* 0x002fe40000000f00 */
[----:B------:R-:W-:Y:S02]  /*0f60*/  LEA.HI.X R39, R34, R41, R55, 0x3, P1 ;  /* 0x0000002922277211 */ /* 0x000fe400008f1c37 */
[----:B------:R-:W-:-:S04]  /*0f70*/  LEA R35, P1, R53, R4, 0x1 ;  /* 0x0000000435237211 */ /* 0x000fc800078208ff */
[----:B------:R-:W-:Y:S02]  /*0f80*/  LEA.HI.X R41, R53, R3, R48, 0x1, P1 ;  /* 0x0000000335297211 */ /* 0x000fe400008f0c30 */
[----:B------:R-:W-:Y:S02]  /*0f90*/  ISETP.GE.U32.AND P3, PT, R35, c[0x0][0x178], PT ;  /* 0x00005e0023007a0c */ /* 0x000fe40003f66070 */
[----:B------:R-:W-:-:S04]  /*0fa0*/  LOP3.LUT R35, R41, R31, RZ, 0xfc, !PT ;  /* 0x0000001f29237212 */ /* 0x000fc800078efcff */
[----:B------:R-:W-:-:S04]  /*0fb0*/  ISETP.LT.OR P1, PT, R35, RZ, P0 ;  /* 0x000000ff2300720c */ /* 0x000fc80000721670 */
[----:B------:R-:W-:Y:S02]  /*0fc0*/  ISETP.GE.OR.EX P1, PT, R41, c[0x0][0x17c], P1, P3 ;  /* 0x00005f0029007a0c */ /* 0x000fe40000f26730 */
[----:B------:R-:W-:-:S04]  /*0fd0*/  LEA R40, P3, R34, R38, 0x3 ;  /* 0x0000002622287211 */ /* 0x000fc800078618ff */
[----:B------:R-:W-:Y:S02]  /*0fe0*/  LEA.HI.X R41, R34, R39, R55, 0x3, P3 ;  /* 0x0000002722297211 */ /* 0x000fe400018f1c37 */
[----:B------:R-:W-:Y:S01]  /*0ff0*/  CS2R R34, SRZ ;  /* 0x0000000000227805 */ /* 0x000fe2000001ff00 */
[----:B--2---:R0:W-:Y:S04]  /*1000*/  STG.E.64 [R38.64], R36 ;  /* 0x0000002426007986 */ /* 0x0041e8000c101b0c */
[----:B0-----:R-:W-:Y:S02]  /*1010*/  @!P1 IMAD.MOV.U32 R36, RZ, RZ, R12 ;  /* 0x000000ffff249224 */ /* 0x001fe400078e000c */
[----:B------:R-:W-:-:S05]  /*1020*/  @!P1 IMAD.MOV.U32 R37, RZ, RZ, R45 ;  /* 0x000000ffff259224 */ /* 0x000fca00078e002d */
[----:B------:R0:W2:Y:S02]  /*1030*/  @!P1 LDG.E.64 R34, [R36.64] ;  /* 0x0000000c24229981 */ /* 0x0000a4000c1e1b00 */
        /* <DEDUP_REMOVED lines=9> */
[----:B------:R-:W-:Y:S01]  /*10d0*/  CS2R R38, SRZ ;  /* 0x0000000000267805 */ /* 0x000fe2000001ff00 */
[----:B--2---:R0:W-:Y:S10]  /*10e0*/  STG.E.64 [R40.64], R34 ;  /* 0x0000002228007986 */ /* 0x0041f4000c101b0c */
[----:B0-----:R-:W-:-:S02]  /*10f0*/  @!P1 IMAD.MOV.U32 R34, RZ, RZ, R42 ;  /* 0x000000ffff229224 */ /* 0x001fc400078e002a */
[----:B------:R-:W-:-:S05]  /*1100*/  @!P1 IMAD.MOV.U32 R35, RZ, RZ, R43 ;  /* 0x000000ffff239224 */ /* 0x000fca00078e002b */
[----:B------:R-:W2:Y:S01]  /*1110*/  @!P1 LDG.E.64 R38, [R34.64] ;  /* 0x0000000c22269981 */ /* 0x000ea2000c1e1b00 */
[----:B------:R-:W-:Y:S02]  /*1120*/  IADD3 R16, P3, R16, 0x4, RZ ;  /* 0x0000000410107810 */ /* 0x000fe40007f7e0ff */
[----:B------:R-:W-:Y:S02]  /*1130*/  IADD3 R36, P1, R40, UR6, RZ ;  /* 0x0000000628247c10 */ /* 0x000fe4000ff3e0ff */
[----:B------:R-:W-:Y:S01]  /*1140*/  IADD3 R48, P4, R16, R47, RZ ;  /* 0x0000002f10307210 */ /* 0x000fe20007f9e0ff */
[----:B------:R-:W-:Y:S01]  /*1150*/  IMAD.X R5, RZ, RZ, R5, P3 ;  /* 0x000000ffff057224 */ /* 0x000fe200018e0605 */
[----:B------:R-:W-:Y:S02]  /*1160*/  IADD3.X R37, R41, UR4, RZ, P1, !PT ;  /* 0x0000000429257c10 */ /* 0x000fe40008ffe4ff */
[----:B------:R-:W-:Y:S01]  /*1170*/  ISETP.NE.U32.AND P1, PT, R48, RZ, PT ;  /* 0x000000ff3000720c */ /* 0x000fe20003f25070 */
[----:B------:R-:W-:Y:S01]  /*1180*/  IMAD.X R40, R5, 0x1, R20, P4 ;  /* 0x0000000105287824 */ /* 0x000fe200020e0614 */
[----:B------:R-:W-:-:S02]  /*1190*/  LEA R4, P3, R19, R4, 0x2 ;  /* 0x0000000413047211 */ /* 0x000fc400078610ff */
[-C--:B------:R-:W-:Y:S02]  /*11a0*/  IADD3 R2, P4, R2, R51.reuse, RZ ;  /* 0x0000003302027210 */ /* 0x080fe40007f9e0ff */
[----:B------:R-:W-:Y:S02]  /*11b0*/  ISETP.NE.AND.EX P1, PT, R40, RZ, PT, P1 ;  /* 0x000000ff2800720c */ /* 0x000fe40003f25310 */
[----:B------:R-:W-:Y:S01]  /*11c0*/  IADD3 R40, P5, R36, UR6, RZ ;  /* 0x0000000624287c10 */ /* 0x000fe2000ffbe0ff */
[----:B------:R-:W-:Y:S01]  /*11d0*/  IMAD.X R21, R21, 0x1, R46, P4 ;  /* 0x0000000115157824 */ /* 0x000fe200020e062e */
[----:B------:R-:W-:Y:S02]  /*11e0*/  IADD3.X R3, R3, R44, RZ, P3, !PT ;  /* 0x0000002c03037210 */ /* 0x000fe40001ffe4ff */
[----:B------:R-:W-:Y:S02]  /*11f0*/  IADD3.X R41, R37, UR4, RZ, P5, !PT ;  /* 0x0000000425297c10 */ /* 0x000fe4000affe4ff */
[----:B------:R-:W-:-:S02]  /*1200*/  IADD3 R0, P3, R0, R51, RZ ;  /* 0x0000003300007210 */ /* 0x000fc40007f7e0ff */
[-C--:B------:R-:W-:Y:S02]  /*1210*/  IADD3 R12, P5, R12, R51.reuse, RZ ;  /* 0x000000330c0c7210 */ /* 0x080fe40007fbe0ff */
[----:B------:R-:W-:Y:S01]  /*1220*/  IADD3 R42, P6, R42, R51, RZ ;  /* 0x000000332a2a7210 */ /* 0x000fe20007fde0ff */
[--C-:B------:R-:W-:Y:S02]  /*1230*/  IMAD.X R49, R49, 0x1, R46.reuse, P3 ;  /* 0x0000000131317824 */ /* 0x100fe400018e062e */
[--C-:B------:R-:W-:Y:S02]  /*1240*/  IMAD.X R45, R45, 0x1, R46.reuse, P5 ;  /* 0x000000012d2d7824 */ /* 0x100fe400028e062e */
[----:B------:R-:W-:Y:S01]  /*1250*/  IMAD.X R43, R43, 0x1, R46, P6 ;  /* 0x000000012b2b7824 */ /* 0x000fe200030e062e */
[----:B--2---:R0:W-:Y:S01]  /*1260*/  STG.E.64 [R36.64], R38 ;  /* 0x0000002624007986 */ /* 0x0041e2000c101b0c */
[----:B------:R-:W-:Y:S05]  /*1270*/  @P1 BRA `(.L_x_92) ;  /* 0xfffffb3000001947 */ /* 0x000fea000383ffff */
.L_x_91:
[----:B------:R-:W-:Y:S01]  /*1280*/  MOV R0, c[0x0][0x188] ;  /* 0x0000620000007a02 */ /* 0x000fe20000000f00 */
[----:B------:R-:W-:Y:S01]  /*1290*/  IMAD.X R14, RZ, RZ, R14, P2 ;  /* 0x000000ffff0e7224 */ /* 0x000fe200010e060e */
[----:B------:R-:W-:Y:S01]  /*12a0*/  ISETP.GE.U32.AND P0, PT, R13, c[0x0][0x180], PT ;  /* 0x000060000d007a0c */ /* 0x000fe20003f06070 */
[----:B------:R-:W-:Y:S01]  /*12b0*/  IMAD.IADD R19, R33, 0x1, R18 ;  /* 0x0000000121137824 */ /* 0x000fe200078e0212 */
[----:B------:R-:W-:-:S02]  /*12c0*/  LOP3.LUT P1, RZ, R0, 0x3, RZ, 0xc0, !PT ;  /* 0x0000000300ff7812 */ /* 0x000fc4000782c0ff */
        /* <DEDUP_REMOVED lines=9> */
[----:B------:R-:W-:-:S05]  /*1360*/  IMAD.WIDE.U32 R2, R16, c[0x0][0x1b8], R2 ;  /* 0x00006e0010027a25 */ /* 0x000fca00078e0002 */
[----:B------:R-:W-:Y:S02]  /*1370*/  IADD3 R3, R3, R35, RZ ;  /* 0x0000002303037210 */ /* 0x000fe40007ffe0ff */
[----:B------:R-:W-:Y:S02]  /*1380*/  ISETP.GE.U32.AND P3, PT, R2, c[0x0][0x178], PT ;  /* 0x00005e0002007a0c */ /* 0x000fe40003f66070 */
[----:B------:R-:W-:-:S04]  /*1390*/  LOP3.LUT R4, R3, R31, RZ, 0xfc, !PT ;  /* 0x0000001f03047212 */ /* 0x000fc800078efcff */
[----:B------:R-:W-:-:S04]  /*13a0*/  ISETP.LT.OR P2, PT, R4, RZ, P1 ;  /* 0x000000ff0400720c */ /* 0x000fc80000f41670 */
[----:B------:R-:W-:-:S13]  /*13b0*/  ISETP.GE.OR.EX P2, PT, R3, c[0x0][0x17c], P2, P3 ;  /* 0x00005f0003007a0c */ /* 0x000fda0001746730 */
[----:B------:R-:W-:-:S04]  /*13c0*/  @!P2 IMAD.MOV.U32 R18, RZ, RZ, R32 ;  /* 0x000000ffff12a224 */ /* 0x000fc800078e0020 */
[----:B------:R-:W-:-:S04]  /*13d0*/  @!P2 IMAD.WIDE.U32 R2, R16, c[0x0][0x1b8], R18 ;  /* 0x00006e001002aa25 */ /* 0x000fc800078e0012 */
[----:B------:R-:W-:Y:S01]  /*13e0*/  @!P2 IMAD.IADD R3, R35, 0x1, R3 ;  /* 0x000000012303a824 */ /* 0x000fe200078e0203 */
[----:B------:R-:W-:-:S04]  /*13f0*/  @!P2 LEA R28, P3, R2, c[0x0][0x168], 0x3 ;  /* 0x00005a00021caa11 */ /* 0x000fc800078618ff */
[----:B------:R-:W-:-:S05]  /*1400*/  @!P2 LEA.HI.X R29, R2, c[0x0][0x16c], R3, 0x3, P3 ;  /* 0x00005b00021daa11 */ /* 0x000fca00018f1c03 */
[----:B------:R-:W2:Y:S01]  /*1410*/  @!P2 LDG.E.64 R20, [R28.64] ;  /* 0x0000000c1c14a981 */ /* 0x000ea2000c1e1b00 */
[----:B------:R-:W-:Y:S01]  /*1420*/  LOP3.LUT R18, R0, 0x3, RZ, 0xc0, !PT ;  /* 0x0000000300127812 */ /* 0x000fe200078ec0ff */
        /* <DEDUP_REMOVED lines=11> */
[----:B-1----:R-:W-:-:S04]  /*14e0*/  LEA R40, P3, R4, R40, 0x3 ;  /* 0x0000002804287211 */ /* 0x002fc800078618ff */
[----:B------:R-:W-:Y:S01]  /*14f0*/  LEA.HI.X R41, R4, R41, R43, 0x3, P3 ;  /* 0x0000002904297211 */ /* 0x000fe200018f1c2b */
[----:B------:R-:W-:Y:S05]  /*1500*/  @!P2 BRA `(.L_x_93) ;  /* 0x000002b00000a947 */ /* 0x000fea0003800000 */
[----:B------:R-:W-:-:S04]  /*1510*/  IMAD.MOV.U32 R29, RZ, RZ, c[0x0][0x1b8] ;  /* 0x00006e00ff1d7624 */ /* 0x000fc800078e00ff */
[----:B------:R-:W-:-:S05]  /*1520*/  IMAD.WIDE.U32 R28, R16, R29, c[0x0][0x1b8] ;  /* 0x00006e00101c7625 */ /* 0x000fca00078e001d */
[----:B------:R-:W-:Y:S02]  /*1530*/  IADD3 R12, R35, R29, RZ ;  /* 0x0000001d230c7210 */ /* 0x000fe40007ffe0ff */
[----:B------:R-:W-:Y:S01]  /*1540*/  IADD3 R16, P2, R24, R28, RZ ;  /* 0x0000001c18107210 */ /* 0x000fe20007f5e0ff */
[----:B------:R-:W-:-:S03]  /*1550*/  CS2R R34, SRZ ;  /* 0x0000000000227805 */ /* 0x000fc6000001ff00 */
[----:B------:R-:W-:Y:S01]  /*1560*/  ISETP.GE.U32.AND P3, PT, R16, c[0x0][0x178], PT ;  /* 0x00005e0010007a0c */ /* 0x000fe20003f66070 */
[----:B------:R-:W-:-:S05]  /*1570*/  IMAD.X R21, R12, 0x1, R15, P2 ;  /* 0x000000010c157824 */ /* 0x000fca00010e060f */
[----:B------:R-:W-:-:S04]  /*1580*/  LOP3.LUT R0, R21, R31, RZ, 0xfc, !PT ;  /* 0x0000001f15007212 */ /* 0x000fc800078efcff */
[----:B------:R-:W-:-:S04]  /*1590*/  ISETP.LT.OR P2, PT, R0, RZ, P1 ;  /* 0x000000ff0000720c */ /* 0x000fc80000f41670 */
[----:B------:R-:W-:-:S13]  /*15a0*/  ISETP.GE.OR.EX P2, PT, R21, c[0x0][0x17c], P2, P3 ;  /* 0x00005f0015007a0c */ /* 0x000fda0001746730 */
[----:B------:R-:W-:-:S05]  /*15b0*/  @!P2 IADD3 R0, P3, R32, R28, RZ ;  /* 0x0000001c2000a210 */ /* 0x000fca0007f7e0ff */
[----:B------:R-:W-:Y:S01]  /*15c0*/  @!P2 IMAD.X R21, R12, 0x1, R19, P3 ;  /* 0x000000010c15a824 */ /* 0x000fe200018e0613 */
[----:B0-----:R-:W-:-:S04]  /*15d0*/  @!P2 LEA R36, P3, R0, c[0x0][0x168], 0x3 ;  /* 0x00005a000024aa11 */ /* 0x001fc800078618ff */
        /* <DEDUP_REMOVED lines=23> */
[----:B------:R-:W-:Y:S02]  /*1750*/  @!P1 LEA.HI.X R29, R32, c[0x0][0x16c], R19, 0x3, P2 ;  /* 0x00005b00201d9a11 */ /* 0x000fe400010f1c13 */
[----:B------:R-:W-:-:S06]  /*1760*/  CS2R R18, SRZ ;  /* 0x0000000000127805 */ /* 0x000fcc000001ff00 */
[----:B------:R-:W2:Y:S01]  /*1770*/  @!P1 LDG.E.64 R18, [R28.64] ;  /* 0x0000000c1c129981 */ /* 0x000ea2000c1e1b00 */
[----:B------:R-:W-:Y:S02]  /*1780*/  IMAD R5, R43, 0x18, RZ ;  /* 0x000000182b057824 */ /* 0x000fe400078e02ff */
[----:B------:R-:W-:-:S04]  /*1790*/  IMAD.WIDE.U32 R40, R4, 0x18, R2 ;  /* 0x0000001804287825 */ /* 0x000fc800078e0002 */
[----:B------:R-:W-:Y:S01]  /*17a0*/  IMAD.IADD R41, R41, 0x1, R5 ;  /* 0x0000000129297824 */ /* 0x000fe200078e0205 */
[----:B--2---:R1:W-:Y:S04]  /*17b0*/  STG.E.64 [R20.64], R18 ;  /* 0x0000001214007986 */ /* 0x0043e8000c101b0c */
.L_x_93:
[----:B------:R-:W-:Y:S01]  /*17c0*/  @P0 CALL.REL.NOINC `(.L_x_90) ;  /* 0x0000001000000944 */ /* 0x000fe20003c00000 */
[----:B------:R-:W-:Y:S05]  /*17d0*/  BRA `(.L_x_94) ;  /* 0xfffff0a000007947 */ /* 0x000fea000383ffff */
.L_x_90:
        /* <DEDUP_REMOVED lines=8> */
.L_x_95:
[----:B------:R-:W-:Y:S05]  /*1860*/  EXIT ;  /* 0x000000000000794d */ /* 0x000fea0003800000 */
        .weak           $__internal_6_$__cuda_sm20_div_s64
        .type           $__internal_6_$__cuda_sm20_div_s64,@function
        .size           $__internal_6_$__cuda_sm20_div_s64,(.L_x_104 - $__internal_6_$__cuda_sm20_div_s64)
$__internal_6_$__cuda_sm20_div_s64:
        /* <DEDUP_REMOVED lines=83> */
[----:B------:R-:W-:Y:S06]  /*1da0*/  RET.REL.NODEC R2 `(_ZN2at6native13im2col_kernelIdEEvlPKT_llllllllllllPS2_) ;  /* 0xffffe25002007950 */ /* 0x000fec0003c3ffff */
.L_x_97:
        /* <DEDUP_REMOVED lines=13> */
.L_x_104:


//--------------------- .nv.global                --------------------------
	.section	.nv.global,"aw",@nobits
.nv.global:
	.type		_ZN39_INTERNAL_72552453_9_Im2Col_cu_c1fd30784cuda3std3__48in_placeE,@object
	.size		_ZN39_INTERNAL_72552453_9_Im2Col_cu_c1fd30784cuda3std3__48in_placeE,(_ZN39_INTERNAL_72552453_9_Im2Col_cu_c1fd30784cuda3std6ranges3__45__cpo8distanceE - _ZN39_INTERNAL_72552453_9_Im2Col_cu_c1fd30784cuda3std3__48in_placeE)
_ZN39_INTERNAL_72552453_9_Im2Col_cu_c1fd30784cuda3std3__48in_placeE:
	.zero		1
	.type		_ZN39_INTERNAL_72552453_9_Im2Col_cu_c1fd30784cuda3std6ranges3__45__cpo8distanceE,@object
	.size		_ZN39_INTERNAL_72552453_9_Im2Col_cu_c1fd30784cuda3std6ranges3__45__cpo8distanceE,(_ZN39_INTERNAL_72552453_9_Im2Col_cu_c1fd30784cuda3std3__45__cpo6cbeginE - _ZN39_INTERNAL_72552453_9_Im2Col_cu_c1fd30784cuda3std6ranges3__45__cpo8distanceE)
_ZN39_INTERNAL_72552453_9_Im2Col_cu_c1fd30784cuda3std6ranges3__45__cpo8distanceE:
	.zero		1
	.type		_ZN39_INTERNAL_72552453_9_Im2Col_cu_c1fd30784cuda3std3__45__cpo6cbeginE,@object
	.size		_ZN39_INTERNAL_72552453_9_Im2Col_cu_c1fd30784cuda3std3__45__cpo6cbeginE,(_ZN39_INTERNAL_72552453_9_Im2Col_cu_c1fd30784cuda3std6ranges3__45__cpo7advanceE - _ZN39_INTERNAL_72552453_9_Im2Col_cu_c1fd30784cuda3std3__45__cpo6cbeginE)
_ZN39_INTERNAL_72552453_9_Im2Col_cu_c1fd30784cuda3std3__45__cpo6cbeginE:
	.zero		1
	.type		_ZN39_INTERNAL_72552453_9_Im2Col_cu_c1fd30784cuda3std6ranges3__45__cpo7advanceE,@object
	.size		_ZN39_INTERNAL_72552453_9_Im2Col_cu_c1fd30784cuda3std6ranges3__45__cpo7advanceE,(_ZN39_INTERNAL_72552453_9_Im2Col_cu_c1fd30784cuda3std3__45__cpo7crbeginE - _ZN39_INTERNAL_72552453_9_Im2Col_cu_c1fd30784cuda3std6ranges3__45__cpo7advanceE)
_ZN39_INTERNAL_72552453_9_Im2Col_cu_c1fd30784cuda3std6ranges3__45__cpo7advanceE:
	.zero		1
	.type		_ZN39_INTERNAL_72552453_9_Im2Col_cu_c1fd30784cuda3std3__45__cpo7crbeginE,@object
	.size		_ZN39_INTERNAL_72552453_9_Im2Col_cu_c1fd30784cuda3std3__45__cpo7crbeginE,(_ZN39_INTERNAL_72552453_9_Im2Col_cu_c1fd30784cuda3std6ranges3__45__cpo4dataE - _ZN39_INTERNAL_72552453_9_Im2Col_cu_c1fd30784cuda3std3__45__cpo7crbeginE)
_ZN39_INTERNAL_72552453_9_Im2Col_cu_c1fd30784cuda3std3__45__cpo7crbeginE:
	.zero		1
	.type		_ZN39_INTERNAL_72552453_9_Im2Col_cu_c1fd30784cuda3std6ranges3__45__cpo4dataE,@object
	.size		_ZN39_INTERNAL_72552453_9_Im2Col_cu_c1fd30784cuda3std6ranges3__45__cpo4dataE,(_ZN39_INTERNAL_72552453_9_Im2Col_cu_c1fd30784cuda3std6ranges3__45__cpo5beginE - _ZN39_INTERNAL_72552453_9_Im2Col_cu_c1fd30784cuda3std6ranges3__45__cpo4dataE)
_ZN39_INTERNAL_72552453_9_Im2Col_cu_c1fd30784cuda3std6ranges3__45__cpo4dataE:
	.zero		1
	.type		_ZN39_INTERNAL_72552453_9_Im2Col_cu_c1fd30784cuda3std6ranges3__45__cpo5beginE,@object
	.size		_ZN39_INTERNAL_72552453_9_Im2Col_cu_c1fd30784cuda3std6ranges3__45__cpo5beginE,(_ZN39_INTERNAL_72552453_9_Im2Col_cu_c1fd30784cuda3std3__441_GLOBAL__N__72552453_9_Im2Col_cu_c1fd30786ignoreE - _ZN39_INTERNAL_72552453_9_Im2Col_cu_c1fd30784cuda3std6ranges3__45__cpo5beginE)
_ZN39_INTERNAL_72552453_9_Im2Col_cu_c1fd30784cuda3std6ranges3__45__cpo5beginE:
	.zero		1
	.type		_ZN39_INTERNAL_72552453_9_Im2Col_cu_c1fd30784cuda3std3__441_GLOBAL__N__72552453_9_Im2Col_cu_c1fd30786ignoreE,@object
	.size		_ZN39_INTERNAL_72552453_9_Im2Col_cu_c1fd30784cuda3std3__441_GLOBAL__N__72552453_9_Im2Col_cu_c1fd30786ignoreE,(_ZN39_INTERNAL_72552453_9_Im2Col_cu_c1fd30784cuda3std6ranges3__45__cpo4sizeE - _ZN39_INTERNAL_72552453_9_Im2Col_cu_c1fd30784cuda3std3__441_GLOBAL__N__72552453_9_Im2Col_cu_c1fd30786ignoreE)
_ZN39_INTERNAL_72552453_9_Im2Col_cu_c1fd30784cuda3std3__441_GLOBAL__N__72552453_9_Im2Col_cu_c1fd30786ignoreE:
	.zero		1
	.type		_ZN39_INTERNAL_72552453_9_Im2Col_cu_c1fd30784cuda3std6ranges3__45__cpo4sizeE,@object
	.size		_ZN39_INTERNAL_72552453_9_Im2Col_cu_c1fd30784cuda3std6ranges3__45__cpo4sizeE,(_ZN39_INTERNAL_72552453_9_Im2Col_cu_c1fd30784cuda3std3__45__cpo5beginE - _ZN39_INTERNAL_72552453_9_Im2Col_cu_c1fd30784cuda3std6ranges3__45__cpo4sizeE)
_ZN39_INTERNAL_72552453_9_Im2Col_cu_c1fd30784cuda3std6ranges3__45__cpo4sizeE:
	.zero		1
	.type		_ZN39_INTERNAL_72552453_9_Im2Col_cu_c1fd30784cuda3std3__45__cpo5beginE,@object
	.size		_ZN39_INTERNAL_72552453_9_Im2Col_cu_c1fd30784cuda3std3__45__cpo5beginE,(_ZN39_INTERNAL_72552453_9_Im2Col_cu_c1fd30784cuda3std6ranges3__45__cpo6cbeginE - _ZN39_INTERNAL_72552453_9_Im2Col_cu_c1fd30784cuda3std3__45__cpo5beginE)
_ZN39_INTERNAL_72552453_9_Im2Col_cu_c1fd30784cuda3std3__45__cpo5beginE:
	.zero		1
	.type		_ZN39_INTERNAL_72552453_9_Im2Col_cu_c1fd30784cuda3std6ranges3__45__cpo6cbeginE,@object
	.size		_ZN39_INTERNAL_72552453_9_Im2Col_cu_c1fd30784cuda3std6ranges3__45__cpo6cbeginE,(_ZN39_INTERNAL_72552453_9_Im2Col_cu_c1fd30784cuda3std3__45__cpo6rbeginE - _ZN39_INTERNAL_72552453_9_Im2Col_cu_c1fd30784cuda3std6ranges3__45__cpo6cbeginE)
_ZN39_INTERNAL_72552453_9_Im2Col_cu_c1fd30784cuda3std6ranges3__45__cpo6cbeginE:
	.zero		1
	.type		_ZN39_INTERNAL_72552453_9_Im2Col_cu_c1fd30784cuda3std3__45__cpo6rbeginE,@object
	.size		_ZN39_INTERNAL_72552453_9_Im2Col_cu_c1fd30784cuda3std3__45__cpo6rbeginE,(_ZN39_INTERNAL_72552453_9_Im2Col_cu_c1fd30784cuda3std6ranges3__45__cpo4nextE - _ZN39_INTERNAL_72552453_9_Im2Col_cu_c1fd30784cuda3std3__45__cpo6rbeginE)
_ZN39_INTERNAL_72552453_9_Im2Col_cu_c1fd30784cuda3std3__45__cpo6rbeginE:
	.zero		1
	.type		_ZN39_INTERNAL_72552453_9_Im2Col_cu_c1fd30784cuda3std6ranges3__45__cpo4nextE,@object
	.size		_ZN39_INTERNAL_72552453_9_Im2Col_cu_c1fd30784cuda3std6ranges3__45__cpo4nextE,(_ZN39_INTERNAL_72552453_9_Im2Col_cu_c1fd30784cuda3std6ranges3__45__cpo4swapE - _ZN39_INTERNAL_72552453_9_Im2Col_cu_c1fd30784cuda3std6ranges3__45__cpo4nextE)
_ZN39_INTERNAL_72552453_9_Im2Col_cu_c1fd30784cuda3std6ranges3__45__cpo4nextE:
	.zero		1
	.type		_ZN39_INTERNAL_72552453_9_Im2Col_cu_c1fd30784cuda3std6ranges3__45__cpo4swapE,@object
	.size		_ZN39_INTERNAL_72552453_9_Im2Col_cu_c1fd30784cuda3std6ranges3__45__cpo4swapE,(_ZN39_INTERNAL_72552453_9_Im2Col_cu_c1fd30784cuda3std3__420unreachable_sentinelE - _ZN39_INTERNAL_72552453_9_Im2Col_cu_c1fd30784cuda3std6ranges3__45__cpo4swapE)
_ZN39_INTERNAL_72552453_9_Im2Col_cu_c1fd30784cuda3std6ranges3__45__cpo4swapE:
	.zero		1
	.type		_ZN39_INTERNAL_72552453_9_Im2Col_cu_c1fd30784cuda3std3__420unreachable_sentinelE,@object
	.size		_ZN39_INTERNAL_72552453_9_Im2Col_cu_c1fd30784cuda3std3__420unreachable_sentinelE,(_ZN39_INTERNAL_72552453_9_Im2Col_cu_c1fd30786thrust23THRUST_300001_SM_800_NS6system6detail10sequential3seqE - _ZN39_INTERNAL_72552453_9_Im2Col_cu_c1fd30784cuda3std3__420unreachable_sentinelE)
_ZN39_INTERNAL_72552453_9_Im2Col_cu_c1fd30784cuda3std3__420unreachable_sentinelE:
	.zero		1
	.type		_ZN39_INTERNAL_72552453_9_Im2Col_cu_c1fd30786thrust23THRUST_300001_SM_800_NS6system6detail10sequential3seqE,@object
	.size		_ZN39_INTERNAL_72552453_9_Im2Col_cu_c1fd30786thrust23THRUST_300001_SM_800_NS6system6detail10sequential3seqE,(_ZN39_INTERNAL_72552453_9_Im2Col_cu_c1fd30784cuda3std3__45__cpo4cendE - _ZN39_INTERNAL_72552453_9_Im2Col_cu_c1fd30786thrust23THRUST_300001_SM_800_NS6system6detail10sequential3seqE)
_ZN39_INTERNAL_72552453_9_Im2Col_cu_c1fd30786thrust23THRUST_300001_SM_800_NS6system6detail10sequential3seqE:
	.zero		1
	.type		_ZN39_INTERNAL_72552453_9_Im2Col_cu_c1fd30784cuda3std3__45__cpo4cendE,@object
	.size		_ZN39_INTERNAL_72552453_9_Im2Col_cu_c1fd30784cuda3std3__45__cpo4cendE,(_ZN39_INTERNAL_72552453_9_Im2Col_cu_c1fd30784cuda3std6ranges3__45__cpo9iter_swapE - _ZN39_INTERNAL_72552453_9_Im2Col_cu_c1fd30784cuda3std3__45__cpo4cendE)
_ZN39_INTERNAL_72552453_9_Im2Col_cu_c1fd30784cuda3std3__45__cpo4cendE:
	.zero		1
	.type		_ZN39_INTERNAL_72552453_9_Im2Col_cu_c1fd30784cuda3std6ranges3__45__cpo9iter_swapE,@object
	.size		_ZN39_INTERNAL_72552453_9_Im2Col_cu_c1fd30784cuda3std6ranges3__45__cpo9iter_swapE,(_ZN39_INTERNAL_72552453_9_Im2Col_cu_c1fd30784cuda3std3__45__cpo5crendE - _ZN39_INTERNAL_72552453_9_Im2Col_cu_c1fd30784cuda3std6ranges3__45__cpo9iter_swapE)
_ZN39_INTERNAL_72552453_9_Im2Col_cu_c1fd30784cuda3std6ranges3__45__cpo9iter_swapE:
	.zero		1
	.type		_ZN39_INTERNAL_72552453_9_Im2Col_cu_c1fd30784cuda3std3__45__cpo5crendE,@object
	.size		_ZN39_INTERNAL_72552453_9_Im2Col_cu_c1fd30784cuda3std3__45__cpo5crendE,(_ZN39_INTERNAL_72552453_9_Im2Col_cu_c1fd30784cuda3std6ranges3__45__cpo5cdataE - _ZN39_INTERNAL_72552453_9_Im2Col_cu_c1fd30784cuda3std3__45__cpo5crendE)
_ZN39_INTERNAL_72552453_9_Im2Col_cu_c1fd30784cuda3std3__45__cpo5crendE:
	.zero		1
	.type		_ZN39_INTERNAL_72552453_9_Im2Col_cu_c1fd30784cuda3std6ranges3__45__cpo5cdataE,@object
	.size		_ZN39_INTERNAL_72552453_9_Im2Col_cu_c1fd30784cuda3std6ranges3__45__cpo5cdataE,(_ZN39_INTERNAL_72552453_9_Im2Col_cu_c1fd30784cuda3std6ranges3__45__cpo3endE - _ZN39_INTERNAL_72552453_9_Im2Col_cu_c1fd30784cuda3std6ranges3__45__cpo5cdataE)
_ZN39_INTERNAL_72552453_9_Im2Col_cu_c1fd30784cuda3std6ranges3__45__cpo5cdataE:
	.zero		1
	.type		_ZN39_INTERNAL_72552453_9_Im2Col_cu_c1fd30784cuda3std6ranges3__45__cpo3endE,@object
	.size		_ZN39_INTERNAL_72552453_9_Im2Col_cu_c1fd30784cuda3std6ranges3__45__cpo3endE,(_ZN39_INTERNAL_72552453_9_Im2Col_cu_c1fd30784cuda3std3__419piecewise_constructE - _ZN39_INTERNAL_72552453_9_Im2Col_cu_c1fd30784cuda3std6ranges3__45__cpo3endE)
_ZN39_INTERNAL_72552453_9_Im2Col_cu_c1fd30784cuda3std6ranges3__45__cpo3endE:
	.zero		1
	.type		_ZN39_INTERNAL_72552453_9_Im2Col_cu_c1fd30784cuda3std3__419piecewise_constructE,@object
	.size		_ZN39_INTERNAL_72552453_9_Im2Col_cu_c1fd30784cuda3std3__419piecewise_constructE,(_ZN39_INTERNAL_72552453_9_Im2Col_cu_c1fd30784cuda3std6ranges3__45__cpo5ssizeE - _ZN39_INTERNAL_72552453_9_Im2Col_cu_c1fd30784cuda3std3__419piecewise_constructE)
_ZN39_INTERNAL_72552453_9_Im2Col_cu_c1fd30784cuda3std3__419piecewise_constructE:
	.zero		1
	.type		_ZN39_INTERNAL_72552453_9_Im2Col_cu_c1fd30784cuda3std6ranges3__45__cpo5ssizeE,@object
	.size		_ZN39_INTERNAL_72552453_9_Im2Col_cu_c1fd30784cuda3std6ranges3__45__cpo5ssizeE,(_ZN39_INTERNAL_72552453_9_Im2Col_cu_c1fd30784cuda3std3__45__cpo3endE - _ZN39_INTERNAL_72552453_9_Im2Col_cu_c1fd30784cuda3std6ranges3__45__cpo5ssizeE)
_ZN39_INTERNAL_72552453_9_Im2Col_cu_c1fd30784cuda3std6ranges3__45__cpo5ssizeE:
	.zero		1
	.type		_ZN39_INTERNAL_72552453_9_Im2Col_cu_c1fd30784cuda3std3__45__cpo3endE,@object
	.size		_ZN39_INTERNAL_72552453_9_Im2Col_cu_c1fd30784cuda3std3__45__cpo3endE,(_ZN39_INTERNAL_72552453_9_Im2Col_cu_c1fd30784cuda3std6ranges3__45__cpo4cendE - _ZN39_INTERNAL_72552453_9_Im2Col_cu_c1fd30784cuda3std3__45__cpo3endE)
_ZN39_INTERNAL_72552453_9_Im2Col_cu_c1fd30784cuda3std3__45__cpo3endE:
	.zero		1
	.type		_ZN39_INTERNAL_72552453_9_Im2Col_cu_c1fd30784cuda3std6ranges3__45__cpo4cendE,@object
	.size		_ZN39_INTERNAL_72552453_9_Im2Col_cu_c1fd30784cuda3std6ranges3__45__cpo4cendE,(_ZN39_INTERNAL_72552453_9_Im2Col_cu_c1fd30784cuda3std3__45__cpo4rendE - _ZN39_INTERNAL_72552453_9_Im2Col_cu_c1fd30784cuda3std6ranges3__45__cpo4cendE)
_ZN39_INTERNAL_72552453_9_Im2Col_cu_c1fd30784cuda3std6ranges3__45__cpo4cendE:
	.zero		1
	.type		_ZN39_INTERNAL_72552453_9_Im2Col_cu_c1fd30784cuda3std3__45__cpo4rendE,@object
	.size		_ZN39_INTERNAL_72552453_9_Im2Col_cu_c1fd30784cuda3std3__45__cpo4rendE,(_ZN39_INTERNAL_72552453_9_Im2Col_cu_c1fd30784cuda3std6ranges3__45__cpo4prevE - _ZN39_INTERNAL_72552453_9_Im2Col_cu_c1fd30784cuda3std3__45__cpo4rendE)
_ZN39_INTERNAL_72552453_9_Im2Col_cu_c1fd30784cuda3std3__45__cpo4rendE:
	.zero		1
	.type		_ZN39_INTERNAL_72552453_9_Im2Col_cu_c1fd30784cuda3std6ranges3__45__cpo4prevE,@object
	.size		_ZN39_INTERNAL_72552453_9_Im2Col_cu_c1fd30784cuda3std6ranges3__45__cpo4prevE,(_ZN39_INTERNAL_72552453_9_Im2Col_cu_c1fd30784cuda3std6ranges3__45__cpo9iter_moveE - _ZN39_INTERNAL_72552453_9_Im2Col_cu_c1fd30784cuda3std6ranges3__45__cpo4prevE)
_ZN39_INTERNAL_72552453_9_Im2Col_cu_c1fd30784cuda3std6ranges3__45__cpo4prevE:
	.zero		1
	.type		_ZN39_INTERNAL_72552453_9_Im2Col_cu_c1fd30784cuda3std6ranges3__45__cpo9iter_moveE,@object
	.size		_ZN39_INTERNAL_72552453_9_Im2Col_cu_c1fd30784cuda3std6ranges3__45__cpo9iter_moveE,(.L_13 - _ZN39_INTERNAL_72552453_9_Im2Col_cu_c1fd30784cuda3std6ranges3__45__cpo9iter_moveE)
_ZN39_INTERNAL_72552453_9_Im2Col_cu_c1fd30784cuda3std6ranges3__45__cpo9iter_moveE:
	.zero		1
.L_13:
